//
// Generated by NVIDIA NVVM Compiler
//
// Compiler Build ID: CL-36424714
// Cuda compilation tools, release 13.0, V13.0.88
// Based on NVVM 20.0.0
//

.version 9.0
.target sm_100
.address_size 64

	// .globl	_Z17KminNeighbourFindPdPiiiS0_

.visible .entry _Z17KminNeighbourFindPdPiiiS0_(
	.param .u64 .ptr .align 1 _Z17KminNeighbourFindPdPiiiS0__param_0,
	.param .u64 .ptr .align 1 _Z17KminNeighbourFindPdPiiiS0__param_1,
	.param .u32 _Z17KminNeighbourFindPdPiiiS0__param_2,
	.param .u32 _Z17KminNeighbourFindPdPiiiS0__param_3,
	.param .u64 .ptr .align 1 _Z17KminNeighbourFindPdPiiiS0__param_4
)
{
	.reg .pred 	%p<65>;
	.reg .b16 	%rs<12>;
	.reg .b32 	%r<314>;
	.reg .b64 	%rd<119>;
	.reg .b64 	%fd<34>;

	ld.param.u64 	%rd4, [_Z17KminNeighbourFindPdPiiiS0__param_0];
	ld.param.u64 	%rd5, [_Z17KminNeighbourFindPdPiiiS0__param_1];
	ld.param.u32 	%r77, [_Z17KminNeighbourFindPdPiiiS0__param_2];
	ld.param.u32 	%r78, [_Z17KminNeighbourFindPdPiiiS0__param_3];
	ld.param.u64 	%rd3, [_Z17KminNeighbourFindPdPiiiS0__param_4];
	cvta.to.global.u64 	%rd1, %rd4;
	cvta.to.global.u64 	%rd2, %rd5;
	mov.u32 	%r79, %ntid.x;
	mov.u32 	%r80, %ctaid.x;
	mul.lo.s32 	%r1, %r79, %r80;
	mov.u32 	%r2, %tid.x;
	add.s32 	%r3, %r1, %r2;
	setp.gt.s32 	%p1, %r3, 14499;
	@%p1 bra 	$L__BB0_32;
	setp.lt.s32 	%p2, %r77, 1;
	@%p2 bra 	$L__BB0_16;
	mul.lo.s32 	%r280, %r78, %r3;
	add.s32 	%r5, %r280, -1;
	add.s32 	%r6, %r3, 14500;
	shl.b32 	%r83, %r1, 1;
	shl.b32 	%r84, %r2, 1;
	add.s32 	%r7, %r83, %r84;
	mov.b32 	%r281, 0;
	mov.b16 	%rs10, 0;
	mov.u16 	%rs11, %rs10;
$L__BB0_3:
	sub.s32 	%r13, 43499, %r281;
	mad.lo.s32 	%r85, %r281, 14500, %r3;
	shl.b32 	%r14, %r85, 1;
	setp.gt.u32 	%p3, %r281, 43498;
	mov.u32 	%r295, %r14;
	@%p3 bra 	$L__BB0_15;
	setp.gt.u32 	%p4, %r281, 43491;
	mov.u32 	%r287, %r281;
	mov.u32 	%r295, %r14;
	@%p4 bra 	$L__BB0_7;
	mad.lo.s32 	%r283, %r281, 29000, %r7;
	and.b32  	%r87, %r13, -8;
	neg.s32 	%r282, %r87;
	mov.u32 	%r287, %r281;
	mov.u32 	%r295, %r14;
$L__BB0_6:
	.pragma "nounroll";
	add.s32 	%r88, %r283, 29000;
	mul.wide.s32 	%rd6, %r88, 8;
	add.s64 	%rd7, %rd1, %rd6;
	ld.global.f64 	%fd1, [%rd7];
	mul.wide.s32 	%rd8, %r295, 8;
	add.s64 	%rd9, %rd1, %rd8;
	ld.global.f64 	%fd2, [%rd9];
	setp.lt.f64 	%p5, %fd1, %fd2;
	selp.b32 	%r89, %r88, %r295, %p5;
	add.s32 	%r90, %r283, 116000;
	add.s32 	%r91, %r283, 58000;
	ld.global.f64 	%fd3, [%rd7+232000];
	mul.wide.s32 	%rd10, %r89, 8;
	add.s64 	%rd11, %rd1, %rd10;
	ld.global.f64 	%fd4, [%rd11];
	setp.lt.f64 	%p6, %fd3, %fd4;
	selp.b32 	%r92, %r91, %r89, %p6;
	add.s32 	%r93, %r283, 87000;
	ld.global.f64 	%fd5, [%rd7+464000];
	mul.wide.s32 	%rd12, %r92, 8;
	add.s64 	%rd13, %rd1, %rd12;
	ld.global.f64 	%fd6, [%rd13];
	setp.lt.f64 	%p7, %fd5, %fd6;
	selp.b32 	%r94, %r93, %r92, %p7;
	add.s32 	%r95, %r283, 203000;
	ld.global.f64 	%fd7, [%rd7+696000];
	mul.wide.s32 	%rd14, %r94, 8;
	add.s64 	%rd15, %rd1, %rd14;
	ld.global.f64 	%fd8, [%rd15];
	setp.lt.f64 	%p8, %fd7, %fd8;
	selp.b32 	%r96, %r90, %r94, %p8;
	add.s32 	%r97, %r283, 145000;
	ld.global.f64 	%fd9, [%rd7+928000];
	mul.wide.s32 	%rd16, %r96, 8;
	add.s64 	%rd17, %rd1, %rd16;
	ld.global.f64 	%fd10, [%rd17];
	setp.lt.f64 	%p9, %fd9, %fd10;
	selp.b32 	%r98, %r97, %r96, %p9;
	add.s32 	%r99, %r283, 174000;
	ld.global.f64 	%fd11, [%rd7+1160000];
	mul.wide.s32 	%rd18, %r98, 8;
	add.s64 	%rd19, %rd1, %rd18;
	ld.global.f64 	%fd12, [%rd19];
	setp.lt.f64 	%p10, %fd11, %fd12;
	selp.b32 	%r100, %r99, %r98, %p10;
	ld.global.f64 	%fd13, [%rd7+1392000];
	mul.wide.s32 	%rd20, %r100, 8;
	add.s64 	%rd21, %rd1, %rd20;
	ld.global.f64 	%fd14, [%rd21];
	setp.lt.f64 	%p11, %fd13, %fd14;
	selp.b32 	%r101, %r95, %r100, %p11;
	add.s32 	%r287, %r287, 8;
	add.s32 	%r283, %r283, 232000;
	ld.global.f64 	%fd15, [%rd7+1624000];
	mul.wide.s32 	%rd22, %r101, 8;
	add.s64 	%rd23, %rd1, %rd22;
	ld.global.f64 	%fd16, [%rd23];
	setp.lt.f64 	%p12, %fd15, %fd16;
	selp.b32 	%r295, %r283, %r101, %p12;
	add.s32 	%r282, %r282, 8;
	setp.ne.s32 	%p13, %r282, 0;
	@%p13 bra 	$L__BB0_6;
$L__BB0_7:
	and.b32  	%r102, %r13, 7;
	setp.eq.s32 	%p14, %r102, 0;
	@%p14 bra 	$L__BB0_15;
	xor.b16  	%rs7, %rs11, 3;
	cvt.u32.u16 	%r104, %rs7;
	and.b32  	%r28, %r104, 7;
	add.s32 	%r105, %r28, -1;
	setp.lt.u32 	%p15, %r105, 3;
	@%p15 bra 	$L__BB0_10;
	mul.lo.s32 	%r106, %r287, 14500;
	add.s32 	%r107, %r106, %r6;
	shl.b32 	%r108, %r107, 1;
	mul.wide.s32 	%rd24, %r108, 8;
	add.s64 	%rd25, %rd1, %rd24;
	ld.global.f64 	%fd17, [%rd25];
	mul.wide.s32 	%rd26, %r295, 8;
	add.s64 	%rd27, %rd1, %rd26;
	ld.global.f64 	%fd18, [%rd27];
	setp.lt.f64 	%p16, %fd17, %fd18;
	selp.b32 	%r109, %r108, %r295, %p16;
	add.s32 	%r110, %r108, 29000;
	ld.global.f64 	%fd19, [%rd25+232000];
	mul.wide.s32 	%rd28, %r109, 8;
	add.s64 	%rd29, %rd1, %rd28;
	ld.global.f64 	%fd20, [%rd29];
	setp.lt.f64 	%p17, %fd19, %fd20;
	selp.b32 	%r111, %r110, %r109, %p17;
	add.s32 	%r112, %r108, 58000;
	ld.global.f64 	%fd21, [%rd25+464000];
	mul.wide.s32 	%rd30, %r111, 8;
	add.s64 	%rd31, %rd1, %rd30;
	ld.global.f64 	%fd22, [%rd31];
	setp.lt.f64 	%p18, %fd21, %fd22;
	selp.b32 	%r113, %r112, %r111, %p18;
	add.s32 	%r287, %r287, 4;
	add.s32 	%r114, %r106, %r3;
	shl.b32 	%r115, %r114, 1;
	add.s32 	%r116, %r115, 116000;
	ld.global.f64 	%fd23, [%rd25+696000];
	mul.wide.s32 	%rd32, %r113, 8;
	add.s64 	%rd33, %rd1, %rd32;
	ld.global.f64 	%fd24, [%rd33];
	setp.lt.f64 	%p19, %fd23, %fd24;
	selp.b32 	%r295, %r116, %r113, %p19;
$L__BB0_10:
	and.b32  	%r117, %r28, 3;
	setp.eq.s32 	%p20, %r117, 0;
	@%p20 bra 	$L__BB0_15;
	and.b16  	%rs8, %rs10, 3;
	setp.eq.s16 	%p21, %rs8, 2;
	@%p21 bra 	$L__BB0_13;
	mul.lo.s32 	%r119, %r287, 14500;
	add.s32 	%r120, %r119, %r6;
	shl.b32 	%r121, %r120, 1;
	mul.wide.s32 	%rd34, %r121, 8;
	add.s64 	%rd35, %rd1, %rd34;
	ld.global.f64 	%fd25, [%rd35];
	mul.wide.s32 	%rd36, %r295, 8;
	add.s64 	%rd37, %rd1, %rd36;
	ld.global.f64 	%fd26, [%rd37];
	setp.lt.f64 	%p22, %fd25, %fd26;
	selp.b32 	%r122, %r121, %r295, %p22;
	add.s32 	%r287, %r287, 2;
	add.s32 	%r123, %r119, %r3;
	shl.b32 	%r124, %r123, 1;
	add.s32 	%r125, %r124, 58000;
	ld.global.f64 	%fd27, [%rd35+232000];
	mul.wide.s32 	%rd38, %r122, 8;
	add.s64 	%rd39, %rd1, %rd38;
	ld.global.f64 	%fd28, [%rd39];
	setp.lt.f64 	%p23, %fd27, %fd28;
	selp.b32 	%r295, %r125, %r122, %p23;
$L__BB0_13:
	and.b16  	%rs9, %rs10, 1;
	setp.eq.b16 	%p24, %rs9, 1;
	@%p24 bra 	$L__BB0_15;
	mad.lo.s32 	%r126, %r287, 14500, %r6;
	shl.b32 	%r127, %r126, 1;
	mul.wide.s32 	%rd40, %r127, 8;
	add.s64 	%rd41, %rd1, %rd40;
	ld.global.f64 	%fd29, [%rd41];
	mul.wide.s32 	%rd42, %r295, 8;
	add.s64 	%rd43, %rd1, %rd42;
	ld.global.f64 	%fd30, [%rd43];
	setp.lt.f64 	%p25, %fd29, %fd30;
	selp.b32 	%r295, %r127, %r295, %p25;
$L__BB0_15:
	mul.wide.s32 	%rd44, %r14, 8;
	add.s64 	%rd45, %rd1, %rd44;
	ld.global.f64 	%fd31, [%rd45];
	mul.wide.s32 	%rd46, %r295, 8;
	add.s64 	%rd47, %rd1, %rd46;
	ld.global.f64 	%fd32, [%rd47];
	st.global.f64 	[%rd45], %fd32;
	st.global.f64 	[%rd47], %fd31;
	ld.global.f64 	%fd33, [%rd47+8];
	cvt.rzi.s32.f64 	%r128, %fd33;
	add.s32 	%r129, %r5, %r128;
	mul.wide.s32 	%rd48, %r129, 4;
	add.s64 	%rd49, %rd2, %rd48;
	ld.global.u32 	%r130, [%rd49];
	add.s32 	%r131, %r130, 1;
	st.global.u32 	[%rd49], %r131;
	add.s32 	%r281, %r281, 1;
	setp.eq.s32 	%p26, %r281, %r77;
	add.s16 	%rs11, %rs11, 1;
	add.s16 	%rs10, %rs10, 1;
	@%p26 bra 	$L__BB0_16;
	bra.uni 	$L__BB0_3;
$L__BB0_16:
	setp.lt.s32 	%p27, %r78, 2;
	mov.b32 	%r313, 1;
	@%p27 bra 	$L__BB0_31;
	add.s32 	%r9, %r78, -1;
	add.s32 	%r136, %r78, -2;
	and.b32  	%r10, %r9, 15;
	setp.lt.u32 	%p28, %r136, 15;
	mov.b32 	%r312, 0;
	mov.b32 	%r303, 1;
	@%p28 bra 	$L__BB0_21;
	and.b32  	%r11, %r9, -16;
	mov.b32 	%r297, 0;
	mov.u32 	%r296, %r280;
	mov.u32 	%r312, %r297;
$L__BB0_19:
	.pragma "nounroll";
	add.s32 	%r138, %r297, 1;
	add.s32 	%r139, %r296, 1;
	mul.wide.s32 	%rd50, %r139, 4;
	add.s64 	%rd51, %rd2, %rd50;
	ld.global.u32 	%r140, [%rd51];
	add.s32 	%r141, %r312, %r280;
	mul.wide.s32 	%rd52, %r141, 4;
	add.s64 	%rd53, %rd2, %rd52;
	ld.global.u32 	%r142, [%rd53];
	setp.gt.s32 	%p29, %r140, %r142;
	selp.b32 	%r143, %r138, %r312, %p29;
	ld.global.u32 	%r144, [%rd51+4];
	add.s32 	%r145, %r143, %r280;
	mul.wide.s32 	%rd54, %r145, 4;
	add.s64 	%rd55, %rd2, %rd54;
	ld.global.u32 	%r146, [%rd55];
	setp.gt.s32 	%p30, %r144, %r146;
	add.s32 	%r147, %r297, 2;
	selp.b32 	%r148, %r147, %r143, %p30;
	ld.global.u32 	%r149, [%rd51+8];
	add.s32 	%r150, %r148, %r280;
	mul.wide.s32 	%rd56, %r150, 4;
	add.s64 	%rd57, %rd2, %rd56;
	ld.global.u32 	%r151, [%rd57];
	setp.gt.s32 	%p31, %r149, %r151;
	add.s32 	%r152, %r297, 3;
	selp.b32 	%r153, %r152, %r148, %p31;
	ld.global.u32 	%r154, [%rd51+12];
	add.s32 	%r155, %r153, %r280;
	mul.wide.s32 	%rd58, %r155, 4;
	add.s64 	%rd59, %rd2, %rd58;
	ld.global.u32 	%r156, [%rd59];
	setp.gt.s32 	%p32, %r154, %r156;
	add.s32 	%r157, %r297, 4;
	selp.b32 	%r158, %r157, %r153, %p32;
	ld.global.u32 	%r159, [%rd51+16];
	add.s32 	%r160, %r158, %r280;
	mul.wide.s32 	%rd60, %r160, 4;
	add.s64 	%rd61, %rd2, %rd60;
	ld.global.u32 	%r161, [%rd61];
	setp.gt.s32 	%p33, %r159, %r161;
	add.s32 	%r162, %r297, 5;
	selp.b32 	%r163, %r162, %r158, %p33;
	ld.global.u32 	%r164, [%rd51+20];
	add.s32 	%r165, %r163, %r280;
	mul.wide.s32 	%rd62, %r165, 4;
	add.s64 	%rd63, %rd2, %rd62;
	ld.global.u32 	%r166, [%rd63];
	setp.gt.s32 	%p34, %r164, %r166;
	add.s32 	%r167, %r297, 6;
	selp.b32 	%r168, %r167, %r163, %p34;
	ld.global.u32 	%r169, [%rd51+24];
	add.s32 	%r170, %r168, %r280;
	mul.wide.s32 	%rd64, %r170, 4;
	add.s64 	%rd65, %rd2, %rd64;
	ld.global.u32 	%r171, [%rd65];
	setp.gt.s32 	%p35, %r169, %r171;
	add.s32 	%r172, %r297, 7;
	selp.b32 	%r173, %r172, %r168, %p35;
	ld.global.u32 	%r174, [%rd51+28];
	add.s32 	%r175, %r173, %r280;
	mul.wide.s32 	%rd66, %r175, 4;
	add.s64 	%rd67, %rd2, %rd66;
	ld.global.u32 	%r176, [%rd67];
	setp.gt.s32 	%p36, %r174, %r176;
	add.s32 	%r177, %r297, 8;
	selp.b32 	%r178, %r177, %r173, %p36;
	ld.global.u32 	%r179, [%rd51+32];
	add.s32 	%r180, %r178, %r280;
	mul.wide.s32 	%rd68, %r180, 4;
	add.s64 	%rd69, %rd2, %rd68;
	ld.global.u32 	%r181, [%rd69];
	setp.gt.s32 	%p37, %r179, %r181;
	add.s32 	%r182, %r297, 9;
	selp.b32 	%r183, %r182, %r178, %p37;
	ld.global.u32 	%r184, [%rd51+36];
	add.s32 	%r185, %r183, %r280;
	mul.wide.s32 	%rd70, %r185, 4;
	add.s64 	%rd71, %rd2, %rd70;
	ld.global.u32 	%r186, [%rd71];
	setp.gt.s32 	%p38, %r184, %r186;
	add.s32 	%r187, %r297, 10;
	selp.b32 	%r188, %r187, %r183, %p38;
	ld.global.u32 	%r189, [%rd51+40];
	add.s32 	%r190, %r188, %r280;
	mul.wide.s32 	%rd72, %r190, 4;
	add.s64 	%rd73, %rd2, %rd72;
	ld.global.u32 	%r191, [%rd73];
	setp.gt.s32 	%p39, %r189, %r191;
	add.s32 	%r192, %r297, 11;
	selp.b32 	%r193, %r192, %r188, %p39;
	ld.global.u32 	%r194, [%rd51+44];
	add.s32 	%r195, %r193, %r280;
	mul.wide.s32 	%rd74, %r195, 4;
	add.s64 	%rd75, %rd2, %rd74;
	ld.global.u32 	%r196, [%rd75];
	setp.gt.s32 	%p40, %r194, %r196;
	add.s32 	%r197, %r297, 12;
	selp.b32 	%r198, %r197, %r193, %p40;
	ld.global.u32 	%r199, [%rd51+48];
	add.s32 	%r200, %r198, %r280;
	mul.wide.s32 	%rd76, %r200, 4;
	add.s64 	%rd77, %rd2, %rd76;
	ld.global.u32 	%r201, [%rd77];
	setp.gt.s32 	%p41, %r199, %r201;
	add.s32 	%r202, %r297, 13;
	selp.b32 	%r203, %r202, %r198, %p41;
	ld.global.u32 	%r204, [%rd51+52];
	add.s32 	%r205, %r203, %r280;
	mul.wide.s32 	%rd78, %r205, 4;
	add.s64 	%rd79, %rd2, %rd78;
	ld.global.u32 	%r206, [%rd79];
	setp.gt.s32 	%p42, %r204, %r206;
	add.s32 	%r207, %r297, 14;
	selp.b32 	%r208, %r207, %r203, %p42;
	ld.global.u32 	%r209, [%rd51+56];
	add.s32 	%r210, %r208, %r280;
	mul.wide.s32 	%rd80, %r210, 4;
	add.s64 	%rd81, %rd2, %rd80;
	ld.global.u32 	%r211, [%rd81];
	setp.gt.s32 	%p43, %r209, %r211;
	add.s32 	%r212, %r297, 15;
	selp.b32 	%r213, %r212, %r208, %p43;
	ld.global.u32 	%r214, [%rd51+60];
	add.s32 	%r215, %r213, %r280;
	mul.wide.s32 	%rd82, %r215, 4;
	add.s64 	%rd83, %rd2, %rd82;
	ld.global.u32 	%r216, [%rd83];
	setp.gt.s32 	%p44, %r214, %r216;
	add.s32 	%r297, %r297, 16;
	selp.b32 	%r312, %r297, %r213, %p44;
	add.s32 	%r296, %r296, 16;
	setp.ne.s32 	%p45, %r297, %r11;
	@%p45 bra 	$L__BB0_19;
	add.s32 	%r303, %r297, 1;
$L__BB0_21:
	setp.eq.s32 	%p46, %r10, 0;
	@%p46 bra 	$L__BB0_30;
	and.b32  	%r52, %r9, 7;
	setp.lt.u32 	%p47, %r10, 8;
	@%p47 bra 	$L__BB0_24;
	add.s32 	%r218, %r303, %r280;
	mul.wide.s32 	%rd84, %r218, 4;
	add.s64 	%rd85, %rd2, %rd84;
	ld.global.u32 	%r219, [%rd85];
	add.s32 	%r220, %r312, %r280;
	mul.wide.s32 	%rd86, %r220, 4;
	add.s64 	%rd87, %rd2, %rd86;
	ld.global.u32 	%r221, [%rd87];
	setp.gt.s32 	%p48, %r219, %r221;
	selp.b32 	%r222, %r303, %r312, %p48;
	add.s32 	%r223, %r303, 1;
	ld.global.u32 	%r224, [%rd85+4];
	add.s32 	%r225, %r222, %r280;
	mul.wide.s32 	%rd88, %r225, 4;
	add.s64 	%rd89, %rd2, %rd88;
	ld.global.u32 	%r226, [%rd89];
	setp.gt.s32 	%p49, %r224, %r226;
	selp.b32 	%r227, %r223, %r222, %p49;
	add.s32 	%r228, %r303, 2;
	ld.global.u32 	%r229, [%rd85+8];
	add.s32 	%r230, %r227, %r280;
	mul.wide.s32 	%rd90, %r230, 4;
	add.s64 	%rd91, %rd2, %rd90;
	ld.global.u32 	%r231, [%rd91];
	setp.gt.s32 	%p50, %r229, %r231;
	selp.b32 	%r232, %r228, %r227, %p50;
	add.s32 	%r233, %r303, 3;
	ld.global.u32 	%r234, [%rd85+12];
	add.s32 	%r235, %r232, %r280;
	mul.wide.s32 	%rd92, %r235, 4;
	add.s64 	%rd93, %rd2, %rd92;
	ld.global.u32 	%r236, [%rd93];
	setp.gt.s32 	%p51, %r234, %r236;
	selp.b32 	%r237, %r233, %r232, %p51;
	add.s32 	%r238, %r303, 4;
	ld.global.u32 	%r239, [%rd85+16];
	add.s32 	%r240, %r237, %r280;
	mul.wide.s32 	%rd94, %r240, 4;
	add.s64 	%rd95, %rd2, %rd94;
	ld.global.u32 	%r241, [%rd95];
	setp.gt.s32 	%p52, %r239, %r241;
	selp.b32 	%r242, %r238, %r237, %p52;
	add.s32 	%r243, %r303, 5;
	ld.global.u32 	%r244, [%rd85+20];
	add.s32 	%r245, %r242, %r280;
	mul.wide.s32 	%rd96, %r245, 4;
	add.s64 	%rd97, %rd2, %rd96;
	ld.global.u32 	%r246, [%rd97];
	setp.gt.s32 	%p53, %r244, %r246;
	selp.b32 	%r247, %r243, %r242, %p53;
	add.s32 	%r248, %r303, 6;
	ld.global.u32 	%r249, [%rd85+24];
	add.s32 	%r250, %r247, %r280;
	mul.wide.s32 	%rd98, %r250, 4;
	add.s64 	%rd99, %rd2, %rd98;
	ld.global.u32 	%r251, [%rd99];
	setp.gt.s32 	%p54, %r249, %r251;
	selp.b32 	%r252, %r248, %r247, %p54;
	add.s32 	%r253, %r303, 7;
	ld.global.u32 	%r254, [%rd85+28];
	add.s32 	%r255, %r252, %r280;
	mul.wide.s32 	%rd100, %r255, 4;
	add.s64 	%rd101, %rd2, %rd100;
	ld.global.u32 	%r256, [%rd101];
	setp.gt.s32 	%p55, %r254, %r256;
	selp.b32 	%r312, %r253, %r252, %p55;
	add.s32 	%r303, %r303, 8;
$L__BB0_24:
	setp.eq.s32 	%p56, %r52, 0;
	@%p56 bra 	$L__BB0_30;
	and.b32  	%r58, %r9, 3;
	setp.lt.u32 	%p57, %r52, 4;
	@%p57 bra 	$L__BB0_27;
	add.s32 	%r258, %r303, %r280;
	mul.wide.s32 	%rd102, %r258, 4;
	add.s64 	%rd103, %rd2, %rd102;
	ld.global.u32 	%r259, [%rd103];
	add.s32 	%r260, %r312, %r280;
	mul.wide.s32 	%rd104, %r260, 4;
	add.s64 	%rd105, %rd2, %rd104;
	ld.global.u32 	%r261, [%rd105];
	setp.gt.s32 	%p58, %r259, %r261;
	selp.b32 	%r262, %r303, %r312, %p58;
	add.s32 	%r263, %r303, 1;
	ld.global.u32 	%r264, [%rd103+4];
	add.s32 	%r265, %r262, %r280;
	mul.wide.s32 	%rd106, %r265, 4;
	add.s64 	%rd107, %rd2, %rd106;
	ld.global.u32 	%r266, [%rd107];
	setp.gt.s32 	%p59, %r264, %r266;
	selp.b32 	%r267, %r263, %r262, %p59;
	add.s32 	%r268, %r303, 2;
	ld.global.u32 	%r269, [%rd103+8];
	add.s32 	%r270, %r267, %r280;
	mul.wide.s32 	%rd108, %r270, 4;
	add.s64 	%rd109, %rd2, %rd108;
	ld.global.u32 	%r271, [%rd109];
	setp.gt.s32 	%p60, %r269, %r271;
	selp.b32 	%r272, %r268, %r267, %p60;
	add.s32 	%r273, %r303, 3;
	ld.global.u32 	%r274, [%rd103+12];
	add.s32 	%r275, %r272, %r280;
	mul.wide.s32 	%rd110, %r275, 4;
	add.s64 	%rd111, %rd2, %rd110;
	ld.global.u32 	%r276, [%rd111];
	setp.gt.s32 	%p61, %r274, %r276;
	selp.b32 	%r312, %r273, %r272, %p61;
	add.s32 	%r303, %r303, 4;
$L__BB0_27:
	setp.eq.s32 	%p62, %r58, 0;
	@%p62 bra 	$L__BB0_30;
	add.s32 	%r309, %r303, %r280;
	neg.s32 	%r308, %r58;
$L__BB0_29:
	.pragma "nounroll";
	mul.wide.s32 	%rd112, %r309, 4;
	add.s64 	%rd113, %rd2, %rd112;
	ld.global.u32 	%r277, [%rd113];
	add.s32 	%r278, %r312, %r280;
	mul.wide.s32 	%rd114, %r278, 4;
	add.s64 	%rd115, %rd2, %rd114;
	ld.global.u32 	%r279, [%rd115];
	setp.gt.s32 	%p63, %r277, %r279;
	selp.b32 	%r312, %r303, %r312, %p63;
	add.s32 	%r303, %r303, 1;
	add.s32 	%r309, %r309, 1;
	add.s32 	%r308, %r308, 1;
	setp.ne.s32 	%p64, %r308, 0;
	@%p64 bra 	$L__BB0_29;
$L__BB0_30:
	add.s32 	%r313, %r312, 1;
$L__BB0_31:
	cvta.to.global.u64 	%rd116, %rd3;
	mul.wide.s32 	%rd117, %r3, 4;
	add.s64 	%rd118, %rd116, %rd117;
	st.global.u32 	[%rd118], %r313;
$L__BB0_32:
	ret;

}
	// .globl	_Z18Euclidian_distancePdS_S_
.visible .entry _Z18Euclidian_distancePdS_S_(
	.param .u64 .ptr .align 1 _Z18Euclidian_distancePdS_S__param_0,
	.param .u64 .ptr .align 1 _Z18Euclidian_distancePdS_S__param_1,
	.param .u64 .ptr .align 1 _Z18Euclidian_distancePdS_S__param_2
)
{
	.reg .pred 	%p<4>;
	.reg .b32 	%r<14>;
	.reg .b64 	%rd<13>;
	.reg .b64 	%fd<39>;

	ld.param.u64 	%rd1, [_Z18Euclidian_distancePdS_S__param_0];
	ld.param.u64 	%rd2, [_Z18Euclidian_distancePdS_S__param_1];
	ld.param.u64 	%rd3, [_Z18Euclidian_distancePdS_S__param_2];
	mov.u32 	%r3, %ctaid.x;
	mov.u32 	%r4, %ntid.x;
	mov.u32 	%r5, %tid.x;
	mad.lo.s32 	%r1, %r3, %r4, %r5;
	mov.u32 	%r6, %ctaid.y;
	mov.u32 	%r7, %ntid.y;
	mov.u32 	%r8, %tid.y;
	mad.lo.s32 	%r9, %r6, %r7, %r8;
	setp.gt.s32 	%p1, %r1, 43499;
	setp.gt.u32 	%p2, %r9, 14499;
	or.pred  	%p3, %p1, %p2;
	@%p3 bra 	$L__BB1_2;
	mad.lo.s32 	%r10, %r1, 14500, %r9;
	shl.b32 	%r11, %r10, 1;
	cvta.to.global.u64 	%rd4, %rd3;
	cvta.to.global.u64 	%rd5, %rd1;
	cvta.to.global.u64 	%rd6, %rd2;
	mul.lo.s32 	%r12, %r9, 10;
	mul.lo.s32 	%r13, %r1, 10;
	mul.wide.s32 	%rd7, %r13, 8;
	add.s64 	%rd8, %rd5, %rd7;
	ld.global.f64 	%fd1, [%rd8];
	mul.wide.u32 	%rd9, %r12, 8;
	add.s64 	%rd10, %rd6, %rd9;
	ld.global.f64 	%fd2, [%rd10];
	sub.f64 	%fd3, %fd1, %fd2;
	ld.global.f64 	%fd4, [%rd8+8];
	ld.global.f64 	%fd5, [%rd10+8];
	sub.f64 	%fd6, %fd4, %fd5;
	mul.f64 	%fd7, %fd6, %fd6;
	fma.rn.f64 	%fd8, %fd3, %fd3, %fd7;
	ld.global.f64 	%fd9, [%rd8+16];
	ld.global.f64 	%fd10, [%rd10+16];
	sub.f64 	%fd11, %fd9, %fd10;
	fma.rn.f64 	%fd12, %fd11, %fd11, %fd8;
	ld.global.f64 	%fd13, [%rd8+24];
	ld.global.f64 	%fd14, [%rd10+24];
	sub.f64 	%fd15, %fd13, %fd14;
	fma.rn.f64 	%fd16, %fd15, %fd15, %fd12;
	ld.global.f64 	%fd17, [%rd8+32];
	ld.global.f64 	%fd18, [%rd10+32];
	sub.f64 	%fd19, %fd17, %fd18;
	fma.rn.f64 	%fd20, %fd19, %fd19, %fd16;
	ld.global.f64 	%fd21, [%rd8+40];
	ld.global.f64 	%fd22, [%rd10+40];
	sub.f64 	%fd23, %fd21, %fd22;
	fma.rn.f64 	%fd24, %fd23, %fd23, %fd20;
	ld.global.f64 	%fd25, [%rd8+48];
	ld.global.f64 	%fd26, [%rd10+48];
	sub.f64 	%fd27, %fd25, %fd26;
	fma.rn.f64 	%fd28, %fd27, %fd27, %fd24;
	ld.global.f64 	%fd29, [%rd8+56];
	ld.global.f64 	%fd30, [%rd10+56];
	sub.f64 	%fd31, %fd29, %fd30;
	fma.rn.f64 	%fd32, %fd31, %fd31, %fd28;
	ld.global.f64 	%fd33, [%rd8+64];
	ld.global.f64 	%fd34, [%rd10+64];
	sub.f64 	%fd35, %fd33, %fd34;
	fma.rn.f64 	%fd36, %fd35, %fd35, %fd32;
	sqrt.rn.f64 	%fd37, %fd36;
	mul.wide.s32 	%rd11, %r11, 8;
	add.s64 	%rd12, %rd4, %rd11;
	st.global.f64 	[%rd12], %fd37;
	ld.global.f64 	%fd38, [%rd8+72];
	st.global.f64 	[%rd12+8], %fd38;
$L__BB1_2:
	ret;

}


// ===== COMPILED SASS (sm_100) =====

	.target	sm_100

	.elftype	@"ET_EXEC"


//--------------------- .note.nv.tkinfo           --------------------------
	.section	.note.nv.tkinfo,"",@"SHT_NOTE"
	.sectionflags	@"SHF_NOTE_NV_TKINFO"
	.tkinfo
        /*0018*/ 	.word	0x00000002
        /*0030*/ 	.string	""
        /*0030*/ 	.string	"ptxas"
        /*0030*/ 	.string	"Cuda compilation tools, release 13.0, V13.0.88"
        /*0030*/ 	.string	"Build cuda_13.0.r13.0/compiler.36424714_0"
        /*0030*/ 	.string	"-arch sm_100 -m 64 "



//--------------------- .note.nv.cuinfo           --------------------------
	.section	.note.nv.cuinfo,"",@"SHT_NOTE"
	.sectionflags	@"SHF_NOTE_NV_CUINFO"
        /*0018*/ 	.short	0x0002
        /*001a*/ 	.short	0x0064
        /*001c*/ 	.short	0x0082
	.zero		2


//--------------------- .nv.info                  --------------------------
	.section	.nv.info,"",@"SHT_CUDA_INFO"
	.align	4


	//----- nvinfo : EIATTR_REGCOUNT
	.align		4
        /*0000*/ 	.byte	0x04, 0x2f
        /*0002*/ 	.short	(.L_1 - .L_0)
	.align		4
.L_0:
        /*0004*/ 	.word	index@(_Z17KminNeighbourFindPdPiiiS0_)
        /*0008*/ 	.word	0x0000001e


	//----- nvinfo : EIATTR_FRAME_SIZE
	.align		4
.L_1:
        /*000c*/ 	.byte	0x04, 0x11
        /*000e*/ 	.short	(.L_3 - .L_2)
	.align		4
.L_2:
        /*0010*/ 	.word	index@(_Z17KminNeighbourFindPdPiiiS0_)
        /*0014*/ 	.word	0x00000000


	//----- nvinfo : EIATTR_REGCOUNT
	.align		4
.L_3:
        /*0018*/ 	.byte	0x04, 0x2f
        /*001a*/ 	.short	(.L_5 - .L_4)
	.align		4
.L_4:
        /*001c*/ 	.word	index@(_Z18Euclidian_distancePdS_S_)
        /*0020*/ 	.word	0x00000020


	//----- nvinfo : EIATTR_FRAME_SIZE
	.align		4
.L_5:
        /*0024*/ 	.byte	0x04, 0x11
        /*0026*/ 	.short	(.L_7 - .L_6)
	.align		4
.L_6:
        /*0028*/ 	.word	index@($__internal_0_$__cuda_sm20_dsqrt_rn_f64_mediumpath_v1)
        /*002c*/ 	.word	0x00000000


	//----- nvinfo : EIATTR_FRAME_SIZE
	.align		4
.L_7:
        /*0030*/ 	.byte	0x04, 0x11
        /*0032*/ 	.short	(.L_9 - .L_8)
	.align		4
.L_8:
        /*0034*/ 	.word	index@(_Z18Euclidian_distancePdS_S_)
        /*0038*/ 	.word	0x00000000


	//----- nvinfo : EIATTR_MIN_STACK_SIZE
	.align		4
.L_9:
        /*003c*/ 	.byte	0x04, 0x12
        /*003e*/ 	.short	(.L_11 - .L_10)
	.align		4
.L_10:
        /*0040*/ 	.word	index@(_Z18Euclidian_distancePdS_S_)
        /*0044*/ 	.word	0x00000000


	//----- nvinfo : EIATTR_MIN_STACK_SIZE
	.align		4
.L_11:
        /*0048*/ 	.byte	0x04, 0x12
        /*004a*/ 	.short	(.L_13 - .L_12)
	.align		4
.L_12:
        /*004c*/ 	.word	index@(_Z17KminNeighbourFindPdPiiiS0_)
        /*0050*/ 	.word	0x00000000
.L_13:


//--------------------- .nv.compat                --------------------------
	.section	.nv.compat,"",@"SHT_CUDA_COMPAT_INFO"
	.align	4
        /*0000*/ 	.byte	0x02, 0x09, 0x00, 0x00, 0x02, 0x02, 0x01, 0x00, 0x02, 0x05, 0x05, 0x00, 0x03, 0x07, 0x01, 0x01
        /*0010*/ 	.byte	0x02, 0x03, 0x00, 0x00, 0x02, 0x06, 0x01, 0x00, 0x04, 0x0b, 0x08, 0x00, 0x01, 0x00, 0x00, 0x00
        /*0020*/ 	.byte	0x00, 0x00, 0x00, 0x00


//--------------------- .nv.info._Z18Euclidian_distancePdS_S_ --------------------------
	.section	.nv.info._Z18Euclidian_distancePdS_S_,"",@"SHT_CUDA_INFO"
	.sectionflags	@""
	.align	4


	//----- nvinfo : EIATTR_CUDA_API_VERSION
	.align		4
        /*0000*/ 	.byte	0x04, 0x37
        /*0002*/ 	.short	(.L_15 - .L_14)
.L_14:
        /*0004*/ 	.word	0x00000082


	//----- nvinfo : EIATTR_KPARAM_INFO
	.align		4
.L_15:
        /*0008*/ 	.byte	0x04, 0x17
        /*000a*/ 	.short	(.L_17 - .L_16)
.L_16:
        /*000c*/ 	.word	0x00000000
        /*0010*/ 	.short	0x0002
        /*0012*/ 	.short	0x0010
        /*0014*/ 	.byte	0x00, 0xf5, 0x21, 0x00


	//----- nvinfo : EIATTR_KPARAM_INFO
	.align		4
.L_17:
        /*0018*/ 	.byte	0x04, 0x17
        /*001a*/ 	.short	(.L_19 - .L_18)
.L_18:
        /*001c*/ 	.word	0x00000000
        /*0020*/ 	.short	0x0001
        /*0022*/ 	.short	0x0008
        /*0024*/ 	.byte	0x00, 0xf5, 0x21, 0x00


	//----- nvinfo : EIATTR_KPARAM_INFO
	.align		4
.L_19:
        /*0028*/ 	.byte	0x04, 0x17
        /*002a*/ 	.short	(.L_21 - .L_20)
.L_20:
        /*002c*/ 	.word	0x00000000
        /*0030*/ 	.short	0x0000
        /*0032*/ 	.short	0x0000
        /*0034*/ 	.byte	0x00, 0xf5, 0x21, 0x00


	//----- nvinfo : EIATTR_SPARSE_MMA_MASK
	.align		4
.L_21:
        /*0038*/ 	.byte	0x03, 0x50
        /*003a*/ 	.short	0x0000


	//----- nvinfo : EIATTR_MAXREG_COUNT
	.align		4
        /*003c*/ 	.byte	0x03, 0x1b
        /*003e*/ 	.short	0x00ff


	//----- nvinfo : EIATTR_MERCURY_ISA_VERSION
	.align		4
        /*0040*/ 	.byte	0x03, 0x5f
        /*0042*/ 	.short	0x0101


	//----- nvinfo : EIATTR_VRC_CTA_INIT_COUNT
	.align		4
        /*0044*/ 	.byte	0x02, 0x4a
	.zero		1
	.zero		1


	//----- nvinfo : EIATTR_EXIT_INSTR_OFFSETS
	.align		4
        /*0048*/ 	.byte	0x04, 0x1c
        /*004a*/ 	.short	(.L_23 - .L_22)


	//   ....[0]....
.L_22:
        /*004c*/ 	.word	0x000000b0


	//   ....[1]....
        /*0050*/ 	.word	0x00000540


	//----- nvinfo : EIATTR_CRS_STACK_SIZE
	.align		4
.L_23:
        /*0054*/ 	.byte	0x04, 0x1e
        /*0056*/ 	.short	(.L_25 - .L_24)
.L_24:
        /*0058*/ 	.word	0x00000000


	//----- nvinfo : EIATTR_CBANK_PARAM_SIZE
	.align		4
.L_25:
        /*005c*/ 	.byte	0x03, 0x19
        /*005e*/ 	.short	0x0018


	//----- nvinfo : EIATTR_PARAM_CBANK
	.align		4
        /*0060*/ 	.byte	0x04, 0x0a
        /*0062*/ 	.short	(.L_27 - .L_26)
	.align		4
.L_26:
        /*0064*/ 	.word	index@(.nv.constant0._Z18Euclidian_distancePdS_S_)
        /*0068*/ 	.short	0x0380
        /*006a*/ 	.short	0x0018


	//----- nvinfo : EIATTR_SW_WAR
	.align		4
.L_27:
        /*006c*/ 	.byte	0x04, 0x36
        /*006e*/ 	.short	(.L_29 - .L_28)
.L_28:
        /*0070*/ 	.word	0x00000008
.L_29:


//--------------------- .nv.info._Z17KminNeighbourFindPdPiiiS0_ --------------------------
	.section	.nv.info._Z17KminNeighbourFindPdPiiiS0_,"",@"SHT_CUDA_INFO"
	.sectionflags	@""
	.align	4


	//----- nvinfo : EIATTR_CUDA_API_VERSION
	.align		4
        /*0000*/ 	.byte	0x04, 0x37
        /*0002*/ 	.short	(.L_31 - .L_30)
.L_30:
        /*0004*/ 	.word	0x00000082


	//----- nvinfo : EIATTR_KPARAM_INFO
	.align		4
.L_31:
        /*0008*/ 	.byte	0x04, 0x17
        /*000a*/ 	.short	(.L_33 - .L_32)
.L_32:
        /*000c*/ 	.word	0x00000000
        /*0010*/ 	.short	0x0004
        /*0012*/ 	.short	0x0018
        /*0014*/ 	.byte	0x00, 0xf5, 0x21, 0x00


	//----- nvinfo : EIATTR_KPARAM_INFO
	.align		4
.L_33:
        /*0018*/ 	.byte	0x04, 0x17
        /*001a*/ 	.short	(.L_35 - .L_34)
.L_34:
        /*001c*/ 	.word	0x00000000
        /*0020*/ 	.short	0x0003
        /*0022*/ 	.short	0x0014
        /*0024*/ 	.byte	0x00, 0xf0, 0x11, 0x00


	//----- nvinfo : EIATTR_KPARAM_INFO
	.align		4
.L_35:
        /*0028*/ 	.byte	0x04, 0x17
        /*002a*/ 	.short	(.L_37 - .L_36)
.L_36:
        /*002c*/ 	.word	0x00000000
        /*0030*/ 	.short	0x0002
        /*0032*/ 	.short	0x0010
        /*0034*/ 	.byte	0x00, 0xf0, 0x11, 0x00


	//----- nvinfo : EIATTR_KPARAM_INFO
	.align		4
.L_37:
        /*0038*/ 	.byte	0x04, 0x17
        /*003a*/ 	.short	(.L_39 - .L_38)
.L_38:
        /*003c*/ 	.word	0x00000000
        /*0040*/ 	.short	0x0001
        /*0042*/ 	.short	0x0008
        /*0044*/ 	.byte	0x00, 0xf5, 0x21, 0x00


	//----- nvinfo : EIATTR_KPARAM_INFO
	.align		4
.L_39:
        /*0048*/ 	.byte	0x04, 0x17
        /*004a*/ 	.short	(.L_41 - .L_40)
.L_40:
        /*004c*/ 	.word	0x00000000
        /*0050*/ 	.short	0x0000
        /*0052*/ 	.short	0x0000
        /*0054*/ 	.byte	0x00, 0xf5, 0x21, 0x00


	//----- nvinfo : EIATTR_SPARSE_MMA_MASK
	.align		4
.L_41:
        /*0058*/ 	.byte	0x03, 0x50
        /*005a*/ 	.short	0x0000


	//----- nvinfo : EIATTR_MAXREG_COUNT
	.align		4
        /*005c*/ 	.byte	0x03, 0x1b
        /*005e*/ 	.short	0x00ff


	//----- nvinfo : EIATTR_MERCURY_ISA_VERSION
	.align		4
        /*0060*/ 	.byte	0x03, 0x5f
        /*0062*/ 	.short	0x0101


	//----- nvinfo : EIATTR_VRC_CTA_INIT_COUNT
	.align		4
        /*0064*/ 	.byte	0x02, 0x4a
	.zero		1
	.zero		1


	//----- nvinfo : EIATTR_EXIT_INSTR_OFFSETS
	.align		4
        /*0068*/ 	.byte	0x04, 0x1c
        /*006a*/ 	.short	(.L_43 - .L_42)


	//   ....[0]....
.L_42:
        /*006c*/ 	.word	0x00000060


	//   ....[1]....
        /*0070*/ 	.word	0x000018e0


	//----- nvinfo : EIATTR_CBANK_PARAM_SIZE
	.align		4
.L_43:
        /*0074*/ 	.byte	0x03, 0x19
        /*0076*/ 	.short	0x0020


	//----- nvinfo : EIATTR_PARAM_CBANK
	.align		4
        /*0078*/ 	.byte	0x04, 0x0a
        /*007a*/ 	.short	(.L_45 - .L_44)
	.align		4
.L_44:
        /*007c*/ 	.word	index@(.nv.constant0._Z17KminNeighbourFindPdPiiiS0_)
        /*0080*/ 	.short	0x0380
        /*0082*/ 	.short	0x0020


	//----- nvinfo : EIATTR_SW_WAR
	.align		4
.L_45:
        /*0084*/ 	.byte	0x04, 0x36
        /*0086*/ 	.short	(.L_47 - .L_46)
.L_46:
        /*0088*/ 	.word	0x00000008
.L_47:


//--------------------- .nv.callgraph             --------------------------
	.section	.nv.callgraph,"",@"SHT_CUDA_CALLGRAPH"
	.align	4
	.sectionentsize	8
	.align		4
        /*0000*/ 	.word	0x00000000
	.align		4
        /*0004*/ 	.word	0xffffffff
	.align		4
        /*0008*/ 	.word	0x00000000
	.align		4
        /*000c*/ 	.word	0xfffffffe
	.align		4
        /*0010*/ 	.word	0x00000000
	.align		4
        /*0014*/ 	.word	0xfffffffd
	.align		4
        /*0018*/ 	.word	0x00000000
	.align		4
        /*001c*/ 	.word	0xfffffffc


//--------------------- .text._Z18Euclidian_distancePdS_S_ --------------------------
	.section	.text._Z18Euclidian_distancePdS_S_,"ax",@progbits
	.align	128
        .global         _Z18Euclidian_distancePdS_S_
        .type           _Z18Euclidian_distancePdS_S_,@function
        .size           _Z18Euclidian_distancePdS_S_,(.L_x_21 - _Z18Euclidian_distancePdS_S_)
        .other          _Z18Euclidian_distancePdS_S_,@"STO_CUDA_ENTRY STV_DEFAULT"
_Z18Euclidian_distancePdS_S_:
.text._Z18Euclidian_distancePdS_S_:
[----:B------:R-:W-:Y:S01]  /*0000*/  LDC R1, c[0x0][0x37c] ;  /* 0x0000df00ff017b82 */ /* 0x000fe20000000800 */
[----:B------:R-:W0:Y:S07]  /*0010*/  S2R R2, SR_TID.Y ;  /* 0x0000000000027919 */ /* 0x000e2e0000002200 */
[----:B------:R-:W1:Y:S01]  /*0020*/  LDC R0, c[0x0][0x360] ;  /* 0x0000d800ff007b82 */ /* 0x000e620000000800 */
[----:B------:R-:W1:Y:S07]  /*0030*/  S2R R3, SR_TID.X ;  /* 0x0000000000037919 */ /* 0x000e6e0000002100 */
[----:B------:R-:W0:Y:S08]  /*0040*/  S2UR UR5, SR_CTAID.Y ;  /* 0x00000000000579c3 */ /* 0x000e300000002600 */
[----:B------:R-:W0:Y:S08]  /*0050*/  LDC R19, c[0x0][0x364] ;  /* 0x0000d900ff137b82 */ /* 0x000e300000000800 */
[----:B------:R-:W1:Y:S01]  /*0060*/  S2UR UR4, SR_CTAID.X ;  /* 0x00000000000479c3 */ /* 0x000e620000002500 */
[----:B0-----:R-:W-:-:S05]  /*0070*/  IMAD R19, R19, UR5, R2 ;  /* 0x0000000513137c24 */ /* 0x001fca000f8e0202 */
[----:B------:R-:W-:Y:S01]  /*0080*/  ISETP.GT.U32.AND P0, PT, R19, 0x38a3, PT ;  /* 0x000038a31300780c */ /* 0x000fe20003f04070 */
[----:B-1----:R-:W-:-:S05]  /*0090*/  IMAD R0, R0, UR4, R3 ;  /* 0x0000000400007c24 */ /* 0x002fca000f8e0203 */
[----:B------:R-:W-:-:S13]  /*00a0*/  ISETP.GT.OR P0, PT, R0, 0xa9eb, P0 ;  /* 0x0000a9eb0000780c */ /* 0x000fda0000704670 */
[----:B------:R-:W-:Y:S05]  /*00b0*/  @P0 EXIT ;  /* 0x000000000000094d */ /* 0x000fea0003800000 */
[----:B------:R-:W0:Y:S01]  /*00c0*/  LDC.64 R2, c[0x0][0x380] ;  /* 0x0000e000ff027b82 */ /* 0x000e220000000a00 */
[----:B------:R-:W1:Y:S01]  /*00d0*/  LDCU.64 UR4, c[0x0][0x358] ;  /* 0x00006b00ff0477ac */ /* 0x000e620008000a00 */
[----:B------:R-:W-:Y:S02]  /*00e0*/  IMAD R9, R0, 0xa, RZ ;  /* 0x0000000a00097824 */ /* 0x000fe400078e02ff */
[----:B------:R-:W-:-:S04]  /*00f0*/  IMAD R7, R19, 0xa, RZ ;  /* 0x0000000a13077824 */ /* 0x000fc800078e02ff */
[----:B------:R-:W2:Y:S01]  /*0100*/  LDC.64 R4, c[0x0][0x388] ;  /* 0x0000e200ff047b82 */ /* 0x000ea20000000a00 */
[----:B0-----:R-:W-:-:S05]  /*0110*/  IMAD.WIDE R2, R9, 0x8, R2 ;  /* 0x0000000809027825 */ /* 0x001fca00078e0202 */
[----:B-1----:R-:W3:Y:S01]  /*0120*/  LDG.E.64 R10, desc[UR4][R2.64+0x8] ;  /* 0x00000804020a7981 */ /* 0x002ee2000c1e1b00 */
[----:B--2---:R-:W-:-:S03]  /*0130*/  IMAD.WIDE.U32 R4, R7, 0x8, R4 ;  /* 0x0000000807047825 */ /* 0x004fc600078e0004 */
[----:B------:R-:W2:Y:S04]  /*0140*/  LDG.E.64 R14, desc[UR4][R2.64] ;  /* 0x00000004020e7981 */ /* 0x000ea8000c1e1b00 */
[----:B------:R-:W3:Y:S04]  /*0150*/  LDG.E.64 R12, desc[UR4][R4.64+0x8] ;  /* 0x00000804040c7981 */ /* 0x000ee8000c1e1b00 */
[----:B------:R-:W2:Y:S04]  /*0160*/  LDG.E.64 R16, desc[UR4][R4.64] ;  /* 0x0000000404107981 */ /* 0x000ea8000c1e1b00 */
[----:B------:R-:W4:Y:S04]  /*0170*/  LDG.E.64 R22, desc[UR4][R2.64+0x10] ;  /* 0x0000100402167981 */ /* 0x000f28000c1e1b00 */
[----:B------:R-:W4:Y:S04]  /*0180*/  LDG.E.64 R24, desc[UR4][R4.64+0x10] ;  /* 0x0000100404187981 */ /* 0x000f28000c1e1b00 */
[----:B------:R-:W5:Y:S04]  /*0190*/  LDG.E.64 R6, desc[UR4][R2.64+0x18] ;  /* 0x0000180402067981 */ /* 0x000f68000c1e1b00 */
[----:B------:R-:W5:Y:S04]  /*01a0*/  LDG.E.64 R8, desc[UR4][R4.64+0x18] ;  /* 0x0000180404087981 */ /* 0x000f68000c1e1b00 */
[----:B------:R-:W5:Y:S01]  /*01b0*/  LDG.E.64 R28, desc[UR4][R2.64+0x40] ;  /* 0x00004004021c7981 */ /* 0x000f62000c1e1b00 */
[----:B---3--:R-:W-:-:S03]  /*01c0*/  DADD R26, R10, -R12 ;  /* 0x000000000a1a7229 */ /* 0x008fc6000000080c */
[----:B------:R-:W3:Y:S04]  /*01d0*/  LDG.E.64 R10, desc[UR4][R2.64+0x20] ;  /* 0x00002004020a7981 */ /* 0x000ee8000c1e1b00 */
[----:B------:R-:W3:Y:S01]  /*01e0*/  LDG.E.64 R12, desc[UR4][R4.64+0x20] ;  /* 0x00002004040c7981 */ /* 0x000ee2000c1e1b00 */
[----:B--2---:R-:W-:Y:S02]  /*01f0*/  DADD R20, R14, -R16 ;  /* 0x000000000e147229 */ /* 0x004fe40000000810 */
[----:B------:R-:W-:Y:S01]  /*0200*/  DMUL R26, R26, R26 ;  /* 0x0000001a1a1a7228 */ /* 0x000fe20000000000 */
[----:B------:R-:W2:Y:S04]  /*0210*/  LDG.E.64 R14, desc[UR4][R2.64+0x28] ;  /* 0x00002804020e7981 */ /* 0x000ea8000c1e1b00 */
[----:B------:R-:W2:Y:S03]  /*0220*/  LDG.E.64 R16, desc[UR4][R4.64+0x28] ;  /* 0x0000280404107981 */ /* 0x000ea6000c1e1b00 */
[----:B------:R-:W-:-:S02]  /*0230*/  DFMA R20, R20, R20, R26 ;  /* 0x000000141414722b */ /* 0x000fc4000000001a */
[----:B----4-:R-:W-:Y:S01]  /*0240*/  DADD R26, R22, -R24 ;  /* 0x00000000161a7229 */ /* 0x010fe20000000818 */
[----:B------:R-:W4:Y:S04]  /*0250*/  LDG.E.64 R24, desc[UR4][R2.64+0x30] ;  /* 0x0000300402187981 */ /* 0x000f28000c1e1b00 */
[----:B------:R-:W4:Y:S03]  /*0260*/  LDG.E.64 R22, desc[UR4][R4.64+0x30] ;  /* 0x0000300404167981 */ /* 0x000f26000c1e1b00 */
[----:B------:R-:W-:Y:S02]  /*0270*/  DFMA R20, R26, R26, R20 ;  /* 0x0000001a1a14722b */ /* 0x000fe40000000014 */
[----:B-----5:R-:W-:Y:S01]  /*0280*/  DADD R26, R6, -R8 ;  /* 0x00000000061a7229 */ /* 0x020fe20000000808 */
[----:B------:R-:W5:Y:S04]  /*0290*/  LDG.E.64 R8, desc[UR4][R2.64+0x38] ;  /* 0x0000380402087981 */ /* 0x000f68000c1e1b00 */
[----:B------:R-:W5:Y:S03]  /*02a0*/  LDG.E.64 R6, desc[UR4][R4.64+0x38] ;  /* 0x0000380404067981 */ /* 0x000f66000c1e1b00 */
[----:B------:R-:W-:-:S02]  /*02b0*/  DFMA R20, R26, R26, R20 ;  /* 0x0000001a1a14722b */ /* 0x000fc40000000014 */
[----:B------:R-:W5:Y:S01]  /*02c0*/  LDG.E.64 R26, desc[UR4][R4.64+0x40] ;  /* 0x00004004041a7981 */ /* 0x000f62000c1e1b00 */
[----:B------:R-:W-:Y:S01]  /*02d0*/  IMAD R0, R0, 0x38a4, R19 ;  /* 0x000038a400007824 */ /* 0x000fe200078e0213 */
[----:B------:R-:W-:Y:S03]  /*02e0*/  BSSY.RECONVERGENT B0, `(.L_x_0) ;  /* 0x0000020000007945 */ /* 0x000fe60003800200 */
[----:B------:R-:W-:Y:S01]  /*02f0*/  IMAD.SHL.U32 R0, R0, 0x2, RZ ;  /* 0x0000000200007824 */ /* 0x000fe200078e00ff */
[----:B---3--:R-:W-:-:S08]  /*0300*/  DADD R10, R10, -R12 ;  /* 0x000000000a0a7229 */ /* 0x008fd0000000080c */
[----:B------:R-:W-:Y:S02]  /*0310*/  DFMA R20, R10, R10, R20 ;  /* 0x0000000a0a14722b */ /* 0x000fe40000000014 */
[----:B--2---:R-:W-:-:S08]  /*0320*/  DADD R14, R14, -R16 ;  /* 0x000000000e0e7229 */ /* 0x004fd00000000810 */
[----:B------:R-:W-:Y:S02]  /*0330*/  DFMA R20, R14, R14, R20 ;  /* 0x0000000e0e14722b */ /* 0x000fe40000000014 */
[----:B----4-:R-:W-:-:S08]  /*0340*/  DADD R22, R24, -R22 ;  /* 0x0000000018167229 */ /* 0x010fd00000000816 */
[----:B------:R-:W-:Y:S02]  /*0350*/  DFMA R20, R22, R22, R20 ;  /* 0x000000161614722b */ /* 0x000fe40000000014 */
[----:B-----5:R-:W-:Y:S02]  /*0360*/  DADD R6, R8, -R6 ;  /* 0x0000000008067229 */ /* 0x020fe40000000806 */
[----:B------:R-:W-:-:S06]  /*0370*/  DADD R26, R28, -R26 ;  /* 0x000000001c1a7229 */ /* 0x000fcc000000081a */
[----:B------:R-:W-:-:S08]  /*0380*/  DFMA R6, R6, R6, R20 ;  /* 0x000000060606722b */ /* 0x000fd00000000014 */
[----:B------:R-:W-:-:S06]  /*0390*/  DFMA R6, R26, R26, R6 ;  /* 0x0000001a1a06722b */ /* 0x000fcc0000000006 */
[----:B------:R-:W0:Y:S04]  /*03a0*/  MUFU.RSQ64H R5, R7 ;  /* 0x0000000700057308 */ /* 0x000e280000001c00 */
[----:B------:R-:W-:Y:S01]  /*03b0*/  VIADD R4, R7, 0xfcb00000 ;  /* 0xfcb0000007047836 */ /* 0x000fe20000000000 */
[----:B------:R-:W-:Y:S01]  /*03c0*/  MOV R11, 0x3fd80000 ;  /* 0x3fd80000000b7802 */ /* 0x000fe20000000f00 */
[----:B------:R-:W-:-:S04]  /*03d0*/  IMAD.MOV.U32 R10, RZ, RZ, 0x0 ;  /* 0x00000000ff0a7424 */ /* 0x000fc800078e00ff */
[----:B0-----:R-:W-:-:S08]  /*03e0*/  DMUL R8, R4, R4 ;  /* 0x0000000404087228 */ /* 0x001fd00000000000 */
[----:B------:R-:W-:-:S08]  /*03f0*/  DFMA R8, R6, -R8, 1 ;  /* 0x3ff000000608742b */ /* 0x000fd00000000808 */
[----:B------:R-:W-:Y:S02]  /*0400*/  DFMA R10, R8, R10, 0.5 ;  /* 0x3fe00000080a742b */ /* 0x000fe4000000000a */
[----:B------:R-:W-:-:S08]  /*0410*/  DMUL R8, R4, R8 ;  /* 0x0000000804087228 */ /* 0x000fd00000000000 */
[----:B------:R-:W-:Y:S01]  /*0420*/  DFMA R14, R10, R8, R4 ;  /* 0x000000080a0e722b */ /* 0x000fe20000000004 */
[----:B------:R-:W-:-:S07]  /*0430*/  ISETP.GE.U32.AND P0, PT, R4, 0x7ca00000, PT ;  /* 0x7ca000000400780c */ /* 0x000fce0003f06070 */
[----:B------:R-:W-:Y:S02]  /*0440*/  DMUL R10, R6, R14 ;  /* 0x0000000e060a7228 */ /* 0x000fe40000000000 */
[----:B------:R-:W-:Y:S01]  /*0450*/  VIADD R17, R15, 0xfff00000 ;  /* 0xfff000000f117836 */ /* 0x000fe20000000000 */
[----:B------:R-:W-:-:S05]  /*0460*/  MOV R16, R14 ;  /* 0x0000000e00107202 */ /* 0x000fca0000000f00 */
[----:B------:R-:W-:-:S08]  /*0470*/  DFMA R12, R10, -R10, R6 ;  /* 0x8000000a0a0c722b */ /* 0x000fd00000000006 */
[----:B------:R-:W-:Y:S01]  /*0480*/  DFMA R8, R12, R16, R10 ;  /* 0x000000100c08722b */ /* 0x000fe2000000000a */
[----:B------:R-:W-:Y:S10]  /*0490*/  @!P0 BRA `(.L_x_1) ;  /* 0x0000000000108947 */ /* 0x000ff40003800000 */
[----:B------:R-:W-:-:S07]  /*04a0*/  MOV R8, 0x4c0 ;  /* 0x000004c000087802 */ /* 0x000fce0000000f00 */
[----:B------:R-:W-:Y:S05]  /*04b0*/  CALL.REL.NOINC `($__internal_0_$__cuda_sm20_dsqrt_rn_f64_mediumpath_v1) ;  /* 0x0000000000247944 */ /* 0x000fea0003c00000 */
[----:B------:R-:W-:Y:S01]  /*04c0*/  MOV R8, R4 ;  /* 0x0000000400087202 */ /* 0x000fe20000000f00 */
[----:B------:R-:W-:-:S07]  /*04d0*/  IMAD.MOV.U32 R9, RZ, RZ, R5 ;  /* 0x000000ffff097224 */ /* 0x000fce00078e0005 */
.L_x_1:
[----:B------:R-:W-:Y:S05]  /*04e0*/  BSYNC.RECONVERGENT B0 ;  /* 0x0000000000007941 */ /* 0x000fea0003800200 */
.L_x_0:
[----:B------:R-:W0:Y:S02]  /*04f0*/  LDC.64 R4, c[0x0][0x390] ;  /* 0x0000e400ff047b82 */ /* 0x000e240000000a00 */
[----:B0-----:R-:W-:-:S05]  /*0500*/  IMAD.WIDE R4, R0, 0x8, R4 ;  /* 0x0000000800047825 */ /* 0x001fca00078e0204 */
[----:B------:R-:W-:Y:S04]  /*0510*/  STG.E.64 desc[UR4][R4.64], R8 ;  /* 0x0000000804007986 */ /* 0x000fe8000c101b04 */
[----:B------:R-:W2:Y:S04]  /*0520*/  LDG.E.64 R2, desc[UR4][R2.64+0x48] ;  /* 0x0000480402027981 */ /* 0x000ea8000c1e1b00 */
[----:B--2---:R-:W-:Y:S01]  /*0530*/  STG.E.64 desc[UR4][R4.64+0x8], R2 ;  /* 0x0000080204007986 */ /* 0x004fe2000c101b04 */
[----:B------:R-:W-:Y:S05]  /*0540*/  EXIT ;  /* 0x000000000000794d */ /* 0x000fea0003800000 */
        .weak           $__internal_0_$__cuda_sm20_dsqrt_rn_f64_mediumpath_v1
        .type           $__internal_0_$__cuda_sm20_dsqrt_rn_f64_mediumpath_v1,@function
        .size           $__internal_0_$__cuda_sm20_dsqrt_rn_f64_mediumpath_v1,(.L_x_21 - $__internal_0_$__cuda_sm20_dsqrt_rn_f64_mediumpath_v1)
$__internal_0_$__cuda_sm20_dsqrt_rn_f64_mediumpath_v1:
[----:B------:R-:W-:Y:S01]  /*0550*/  ISETP.GE.U32.AND P0, PT, R4, -0x3400000, PT ;  /* 0xfcc000000400780c */ /* 0x000fe20003f06070 */
[----:B------:R-:W-:Y:S01]  /*0560*/  BSSY.RECONVERGENT B1, `(.L_x_2) ;  /* 0x0000024000017945 */ /* 0x000fe20003800200 */
[----:B------:R-:W-:-:S11]  /*0570*/  MOV R15, R17 ;  /* 0x00000011000f7202 */ /* 0x000fd60000000f00 */
[----:B------:R-:W-:Y:S05]  /*0580*/  @!P0 BRA `(.L_x_3) ;  /* 0x0000000000208947 */ /* 0x000fea0003800000 */
[----:B------:R-:W-:-:S10]  /*0590*/  DFMA.RM R10, R12, R14, R10 ;  /* 0x0000000e0c0a722b */ /* 0x000fd4000000400a */
[----:B------:R-:W-:-:S05]  /*05a0*/  IADD3 R4, P0, PT, R10, 0x1, RZ ;  /* 0x000000010a047810 */ /* 0x000fca0007f1e0ff */
[----:B------:R-:W-:-:S06]  /*05b0*/  IMAD.X R5, RZ, RZ, R11, P0 ;  /* 0x000000ffff057224 */ /* 0x000fcc00000e060b */
[----:B------:R-:W-:-:S08]  /*05c0*/  DFMA.RP R6, -R10, R4, R6 ;  /* 0x000000040a06722b */ /* 0x000fd00000008106 */
[----:B------:R-:W-:-:S06]  /*05d0*/  DSETP.GT.AND P0, PT, R6, RZ, PT ;  /* 0x000000ff0600722a */ /* 0x000fcc0003f04000 */
[----:B------:R-:W-:Y:S02]  /*05e0*/  FSEL R4, R4, R10, P0 ;  /* 0x0000000a04047208 */ /* 0x000fe40000000000 */
[----:B------:R-:W-:Y:S01]  /*05f0*/  FSEL R5, R5, R11, P0 ;  /* 0x0000000b05057208 */ /* 0x000fe20000000000 */
[----:B------:R-:W-:Y:S06]  /*0600*/  BRA `(.L_x_4) ;  /* 0x0000000000647947 */ /* 0x000fec0003800000 */
.L_x_3:
[----:B------:R-:W-:-:S14]  /*0610*/  DSETP.NE.AND P0, PT, R6, RZ, PT ;  /* 0x000000ff0600722a */ /* 0x000fdc0003f05000 */
[----:B------:R-:W-:Y:S05]  /*0620*/  @!P0 BRA `(.L_x_5) ;  /* 0x0000000000588947 */ /* 0x000fea0003800000 */
[----:B------:R-:W-:-:S13]  /*0630*/  ISETP.GE.AND P0, PT, R7, RZ, PT ;  /* 0x000000ff0700720c */ /* 0x000fda0003f06270 */
[----:B------:R-:W-:Y:S01]  /*0640*/  @!P0 MOV R4, 0x0 ;  /* 0x0000000000048802 */ /* 0x000fe20000000f00 */
[----:B------:R-:W-:Y:S01]  /*0650*/  @!P0 IMAD.MOV.U32 R5, RZ, RZ, -0x80000 ;  /* 0xfff80000ff058424 */ /* 0x000fe200078e00ff */
[----:B------:R-:W-:Y:S06]  /*0660*/  @!P0 BRA `(.L_x_4) ;  /* 0x00000000004c8947 */ /* 0x000fec0003800000 */
[----:B------:R-:W-:-:S13]  /*0670*/  ISETP.GT.AND P0, PT, R7, 0x7fefffff, PT ;  /* 0x7fefffff0700780c */ /* 0x000fda0003f04270 */
[----:B------:R-:W-:Y:S05]  /*0680*/  @P0 BRA `(.L_x_5) ;  /* 0x0000000000400947 */ /* 0x000fea0003800000 */
[----:B------:R-:W-:Y:S01]  /*0690*/  DMUL R6, R6, 8.11296384146066816958e+31 ;  /* 0x4690000006067828 */ /* 0x000fe20000000000 */
[----:B------:R-:W-:Y:S01]  /*06a0*/  MOV R4, RZ ;  /* 0x000000ff00047202 */ /* 0x000fe20000000f00 */
[----:B------:R-:W-:Y:S01]  /*06b0*/  IMAD.MOV.U32 R12, RZ, RZ, 0x0 ;  /* 0x00000000ff0c7424 */ /* 0x000fe200078e00ff */
[----:B------:R-:W-:-:S03]  /*06c0*/  MOV R13, 0x3fd80000 ;  /* 0x3fd80000000d7802 */ /* 0x000fc60000000f00 */
[----:B------:R-:W0:Y:S02]  /*06d0*/  MUFU.RSQ64H R5, R7 ;  /* 0x0000000700057308 */ /* 0x000e240000001c00 */
[----:B0-----:R-:W-:-:S08]  /*06e0*/  DMUL R10, R4, R4 ;  /* 0x00000004040a7228 */ /* 0x001fd00000000000 */
[----:B------:R-:W-:-:S08]  /*06f0*/  DFMA R10, R6, -R10, 1 ;  /* 0x3ff00000060a742b */ /* 0x000fd0000000080a */
[----:B------:R-:W-:Y:S02]  /*0700*/  DFMA R12, R10, R12, 0.5 ;  /* 0x3fe000000a0c742b */ /* 0x000fe4000000000c */
[----:B------:R-:W-:-:S08]  /*0710*/  DMUL R10, R4, R10 ;  /* 0x0000000a040a7228 */ /* 0x000fd00000000000 */
[----:B------:R-:W-:-:S08]  /*0720*/  DFMA R10, R12, R10, R4 ;  /* 0x0000000a0c0a722b */ /* 0x000fd00000000004 */
[----:B------:R-:W-:Y:S02]  /*0730*/  DMUL R4, R6, R10 ;  /* 0x0000000a06047228 */ /* 0x000fe40000000000 */
[----:B------:R-:W-:-:S06]  /*0740*/  VIADD R11, R11, 0xfff00000 ;  /* 0xfff000000b0b7836 */ /* 0x000fcc0000000000 */
[----:B------:R-:W-:-:S08]  /*0750*/  DFMA R12, R4, -R4, R6 ;  /* 0x80000004040c722b */ /* 0x000fd00000000006 */
[----:B------:R-:W-:-:S10]  /*0760*/  DFMA R4, R10, R12, R4 ;  /* 0x0000000c0a04722b */ /* 0x000fd40000000004 */
[----:B------:R-:W-:Y:S01]  /*0770*/  IADD3 R5, PT, PT, R5, -0x3500000, RZ ;  /* 0xfcb0000005057810 */ /* 0x000fe20007ffe0ff */
[----:B------:R-:W-:Y:S06]  /*0780*/  BRA `(.L_x_4) ;  /* 0x0000000000047947 */ /* 0x000fec0003800000 */
.L_x_5:
[----:B------:R-:W-:-:S11]  /*0790*/  DADD R4, R6, R6 ;  /* 0x0000000006047229 */ /* 0x000fd60000000006 */
.L_x_4:
[----:B------:R-:W-:Y:S05]  /*07a0*/  BSYNC.RECONVERGENT B1 ;  /* 0x0000000000017941 */ /* 0x000fea0003800200 */
.L_x_2:
[----:B------:R-:W-:-:S04]  /*07b0*/  IMAD.MOV.U32 R9, RZ, RZ, 0x0 ;  /* 0x00000000ff097424 */ /* 0x000fc800078e00ff */
[----:B------:R-:W-:Y:S05]  /*07c0*/  RET.REL.NODEC R8 `(_Z18Euclidian_distancePdS_S_) ;  /* 0xfffffff8080c7950 */ /* 0x000fea0003c3ffff */
.L_x_6:
[----:B------:R-:W-:-:S00]  /*07d0*/  BRA `(.L_x_6) ;  /* 0xfffffffc00fc7947 */ /* 0x000fc0000383ffff */
[----:B------:R-:W-:-:S00]  /*07e0*/  NOP ;  /* 0x0000000000007918 */ /* 0x000fc00000000000 */
        /* <DEDUP_REMOVED lines=9> */
.L_x_21:


//--------------------- .text._Z17KminNeighbourFindPdPiiiS0_ --------------------------
	.section	.text._Z17KminNeighbourFindPdPiiiS0_,"ax",@progbits
	.align	128
        .global         _Z17KminNeighbourFindPdPiiiS0_
        .type           _Z17KminNeighbourFindPdPiiiS0_,@function
        .size           _Z17KminNeighbourFindPdPiiiS0_,(.L_x_23 - _Z17KminNeighbourFindPdPiiiS0_)
        .other          _Z17KminNeighbourFindPdPiiiS0_,@"STO_CUDA_ENTRY STV_DEFAULT"
_Z17KminNeighbourFindPdPiiiS0_:
.text._Z17KminNeighbourFindPdPiiiS0_:
[----:B------:R-:W-:Y:S01]  /*0000*/  LDC R1, c[0x0][0x37c] ;  /* 0x0000df00ff017b82 */ /* 0x000fe20000000800 */
[----:B------:R-:W0:Y:S01]  /*0010*/  S2R R0, SR_CTAID.X ;  /* 0x0000000000007919 */ /* 0x000e220000002500 */
[----:B------:R-:W0:Y:S01]  /*0020*/  LDCU UR4, c[0x0][0x360] ;  /* 0x00006c00ff0477ac */ /* 0x000e220008000800 */
[----:B------:R-:W0:Y:S02]  /*0030*/  S2R R3, SR_TID.X ;  /* 0x0000000000037919 */ /* 0x000e240000002100 */
[----:B0-----:R-:W-:-:S05]  /*0040*/  IMAD R0, R0, UR4, R3 ;  /* 0x0000000400007c24 */ /* 0x001fca000f8e0203 */
[----:B------:R-:W-:-:S13]  /*0050*/  ISETP.GT.AND P0, PT, R0, 0x38a3, PT ;  /* 0x000038a30000780c */ /* 0x000fda0003f04270 */
[----:B------:R-:W-:Y:S05]  /*0060*/  @P0 EXIT ;  /* 0x000000000000094d */ /* 0x000fea0003800000 */
[----:B------:R-:W0:Y:S01]  /*0070*/  LDCU UR4, c[0x0][0x390] ;  /* 0x00007200ff0477ac */ /* 0x000e220008000800 */
[----:B------:R-:W1:Y:S01]  /*0080*/  LDCU.64 UR8, c[0x0][0x358] ;  /* 0x00006b00ff0877ac */ /* 0x000e620008000a00 */
[----:B0-----:R-:W-:-:S09]  /*0090*/  UISETP.GE.AND UP0, UPT, UR4, 0x1, UPT ;  /* 0x000000010400788c */ /* 0x001fd2000bf06270 */
[----:B-1----:R-:W-:Y:S05]  /*00a0*/  BRA.U !UP0, `(.L_x_7) ;  /* 0x0000000908707547 */ /* 0x002fea000b800000 */
[----:B------:R-:W0:Y:S01]  /*00b0*/  LDCU UR4, c[0x0][0x394] ;  /* 0x00007280ff0477ac */ /* 0x000e220008000800 */
[C---:B------:R-:W-:Y:S01]  /*00c0*/  IADD3 R3, PT, PT, R0.reuse, 0x38a4, RZ ;  /* 0x000038a400037810 */ /* 0x040fe20007ffe0ff */
[----:B------:R-:W-:Y:S01]  /*00d0*/  IMAD.MOV.U32 R5, RZ, RZ, RZ ;  /* 0x000000ffff057224 */ /* 0x000fe200078e00ff */
[----:B------:R-:W-:Y:S02]  /*00e0*/  PRMT R4, RZ, 0x7610, R4 ;  /* 0x00007610ff047816 */ /* 0x000fe40000000004 */
[----:B------:R-:W-:Y:S01]  /*00f0*/  PRMT R6, RZ, 0x7610, R6 ;  /* 0x00007610ff067816 */ /* 0x000fe20000000006 */
[----:B0-----:R-:W-:-:S05]  /*0100*/  IMAD R2, R0, UR4, RZ ;  /* 0x0000000400027c24 */ /* 0x001fca000f8e02ff */
[----:B------:R-:W-:-:S07]  /*0110*/  IADD3 R7, PT, PT, R2, -0x1, RZ ;  /* 0xffffffff02077810 */ /* 0x000fce0007ffe0ff */
.L_x_12:
[C---:B------:R-:W-:Y:S01]  /*0120*/  ISETP.GT.U32.AND P0, PT, R5.reuse, 0xa9ea, PT ;  /* 0x0000a9ea0500780c */ /* 0x040fe20003f04070 */
[----:B0-----:R-:W-:-:S04]  /*0130*/  IMAD R8, R5, 0x38a4, R0 ;  /* 0x000038a405087824 */ /* 0x001fc800078e0200 */
[----:B------:R-:W-:-:S05]  /*0140*/  IMAD.SHL.U32 R8, R8, 0x2, RZ ;  /* 0x0000000208087824 */ /* 0x000fca00078e00ff */
[----:B------:R-:W-:-:S03]  /*0150*/  MOV R23, R8 ;  /* 0x0000000800177202 */ /* 0x000fc60000000f00 */
[----:B------:R-:W-:Y:S05]  /*0160*/  @P0 BRA `(.L_x_8) ;  /* 0x0000000400ec0947 */ /* 0x000fea0003800000 */
[C---:B------:R-:W-:Y:S01]  /*0170*/  ISETP.GT.U32.AND P1, PT, R5.reuse, 0xa9e3, PT ;  /* 0x0000a9e30500780c */ /* 0x040fe20003f24070 */
[----:B------:R-:W-:Y:S01]  /*0180*/  IMAD.MOV.U32 R22, RZ, RZ, R5 ;  /* 0x000000ffff167224 */ /* 0x000fe200078e0005 */
[----:B------:R-:W-:Y:S02]  /*0190*/  IADD3 R9, PT, PT, -R5, 0xa9eb, RZ ;  /* 0x0000a9eb05097810 */ /* 0x000fe40007ffe1ff */
[----:B------:R-:W-:Y:S02]  /*01a0*/  MOV R23, R8 ;  /* 0x0000000800177202 */ /* 0x000fe40000000f00 */
[----:B------:R-:W-:-:S07]  /*01b0*/  LOP3.LUT P0, RZ, R9, 0x7, RZ, 0xc0, !PT ;  /* 0x0000000709ff7812 */ /* 0x000fce000780c0ff */
[----:B------:R-:W-:Y:S06]  /*01c0*/  @P1 BRA `(.L_x_9) ;  /* 0x0000000000d41947 */ /* 0x000fec0003800000 */
[----:B------:R-:W-:Y:S01]  /*01d0*/  LOP3.LUT R9, R9, 0xfffffff8, RZ, 0xc0, !PT ;  /* 0xfffffff809097812 */ /* 0x000fe200078ec0ff */
[--C-:B------:R-:W-:Y:S01]  /*01e0*/  IMAD.MOV.U32 R11, RZ, RZ, R8.reuse ;  /* 0x000000ffff0b7224 */ /* 0x100fe200078e0008 */
[----:B------:R-:W-:Y:S01]  /*01f0*/  MOV R22, R5 ;  /* 0x0000000500167202 */ /* 0x000fe20000000f00 */
[----:B------:R-:W-:Y:S01]  /*0200*/  IMAD.MOV.U32 R23, RZ, RZ, R8 ;  /* 0x000000ffff177224 */ /* 0x000fe200078e0008 */
[----:B------:R-:W-:-:S07]  /*0210*/  IADD3 R9, PT, PT, -R9, RZ, RZ ;  /* 0x000000ff09097210 */ /* 0x000fce0007ffe1ff */
.L_x_10:
[----:B------:R-:W0:Y:S01]  /*0220*/  LDC.64 R14, c[0x0][0x380] ;  /* 0x0000e000ff0e7b82 */ /* 0x000e220000000a00 */
[----:B------:R-:W-:Y:S02]  /*0230*/  VIADD R10, R11, 0x7148 ;  /* 0x000071480b0a7836 */ /* 0x000fe40000000000 */
[----:B0-----:R-:W-:-:S04]  /*0240*/  IMAD.WIDE R20, R23, 0x8, R14 ;  /* 0x0000000817147825 */ /* 0x001fc800078e020e */
[C---:B------:R-:W-:Y:S01]  /*0250*/  IMAD.WIDE R12, R10.reuse, 0x8, R14 ;  /* 0x000000080a0c7825 */ /* 0x040fe200078e020e */
[----:B------:R-:W2:Y:S04]  /*0260*/  LDG.E.64 R16, desc[UR8][R20.64] ;  /* 0x0000000814107981 */ /* 0x000ea8000c1e1b00 */
[----:B------:R-:W2:Y:S02]  /*0270*/  LDG.E.64 R18, desc[UR8][R12.64] ;  /* 0x000000080c127981 */ /* 0x000ea4000c1e1b00 */
[----:B--2---:R-:W-:Y:S02]  /*0280*/  DSETP.GEU.AND P1, PT, R18, R16, PT ;  /* 0x000000101200722a */ /* 0x004fe40003f2e000 */
[----:B------:R-:W2:Y:S04]  /*0290*/  LDG.E.64 R18, desc[UR8][R12.64+0x38a40] ;  /* 0x038a40080c127981 */ /* 0x000ea8000c1e1b00 */
[----:B------:R-:W-:-:S05]  /*02a0*/  SEL R10, R10, R23, !P1 ;  /* 0x000000170a0a7207 */ /* 0x000fca0004800000 */
[----:B------:R-:W-:-:S05]  /*02b0*/  IMAD.WIDE R24, R10, 0x8, R14 ;  /* 0x000000080a187825 */ /* 0x000fca00078e020e */
[----:B------:R-:W2:Y:S02]  /*02c0*/  LDG.E.64 R16, desc[UR8][R24.64] ;  /* 0x0000000818107981 */ /* 0x000ea4000c1e1b00 */
[----:B--2---:R-:W-:Y:S02]  /*02d0*/  DSETP.GEU.AND P1, PT, R18, R16, PT ;  /* 0x000000101200722a */ /* 0x004fe40003f2e000 */
[----:B------:R-:W2:-:S12]  /*02e0*/  LDG.E.64 R18, desc[UR8][R12.64+0x71480] ;  /* 0x071480080c127981 */ /* 0x000e98000c1e1b00 */
[----:B------:R-:W-:-:S05]  /*02f0*/  @!P1 IADD3 R10, PT, PT, R11, 0xe290, RZ ;  /* 0x0000e2900b0a9810 */ /* 0x000fca0007ffe0ff */
[----:B------:R-:W-:-:S05]  /*0300*/  IMAD.WIDE R26, R10, 0x8, R14 ;  /* 0x000000080a1a7825 */ /* 0x000fca00078e020e */
[----:B------:R-:W2:Y:S02]  /*0310*/  LDG.E.64 R16, desc[UR8][R26.64] ;  /* 0x000000081a107981 */ /* 0x000ea4000c1e1b00 */
[----:B--2---:R-:W-:Y:S02]  /*0320*/  DSETP.GEU.AND P1, PT, R18, R16, PT ;  /* 0x000000101200722a */ /* 0x004fe40003f2e000 */
[----:B------:R-:W2:-:S12]  /*0330*/  LDG.E.64 R18, desc[UR8][R12.64+0xa9ec0] ;  /* 0x0a9ec0080c127981 */ /* 0x000e98000c1e1b00 */
[----:B------:R-:W-:-:S04]  /*0340*/  @!P1 VIADD R10, R11, 0x153d8 ;  /* 0x000153d80b0a9836 */ /* 0x000fc80000000000 */
        /* <DEDUP_REMOVED lines=10> */
[----:B------:R-:W-:-:S06]  /*03f0*/  IMAD.WIDE R18, R10, 0x8, R14 ;  /* 0x000000080a127825 */ /* 0x000fcc00078e020e */
[----:B------:R-:W2:Y:S02]  /*0400*/  LDG.E.64 R18, desc[UR8][R18.64] ;  /* 0x0000000812127981 */ /* 0x000ea4000c1e1b00 */
[----:B--2---:R-:W-:Y:S02]  /*0410*/  DSETP.GEU.AND P1, PT, R16, R18, PT ;  /* 0x000000121000722a */ /* 0x004fe40003f2e000 */
[----:B------:R-:W2:-:S12]  /*0420*/  LDG.E.64 R16, desc[UR8][R12.64+0x153d80] ;  /* 0x153d80080c107981 */ /* 0x000e98000c1e1b00 */
[----:B------:R-:W-:-:S05]  /*0430*/  @!P1 IADD3 R10, PT, PT, R11, 0x2a7b0, RZ ;  /* 0x0002a7b00b0a9810 */ /* 0x000fca0007ffe0ff */
[----:B------:R-:W-:-:S06]  /*0440*/  IMAD.WIDE R20, R10, 0x8, R14 ;  /* 0x000000080a147825 */ /* 0x000fcc00078e020e */
[----:B------:R-:W2:Y:S02]  /*0450*/  LDG.E.64 R20, desc[UR8][R20.64] ;  /* 0x0000000814147981 */ /* 0x000ea4000c1e1b00 */
[----:B--2---:R-:W-:Y:S02]  /*0460*/  DSETP.GEU.AND P1, PT, R16, R20, PT ;  /* 0x000000141000722a */ /* 0x004fe40003f2e000 */
[----:B------:R-:W2:-:S12]  /*0470*/  LDG.E.64 R16, desc[UR8][R12.64+0x18c7c0] ;  /* 0x18c7c0080c107981 */ /* 0x000e98000c1e1b00 */
[----:B------:R-:W-:-:S04]  /*0480*/  @!P1 VIADD R10, R11, 0x318f8 ;  /* 0x000318f80b0a9836 */ /* 0x000fc80000000000 */
[----:B------:R-:W-:-:S06]  /*0490*/  IMAD.WIDE R14, R10, 0x8, R14 ;  /* 0x000000080a0e7825 */ /* 0x000fcc00078e020e */
[----:B------:R-:W2:Y:S01]  /*04a0*/  LDG.E.64 R14, desc[UR8][R14.64] ;  /* 0x000000080e0e7981 */ /* 0x000ea2000c1e1b00 */
[----:B------:R-:W-:-:S04]  /*04b0*/  IADD3 R9, PT, PT, R9, 0x8, RZ ;  /* 0x0000000809097810 */ /* 0x000fc80007ffe0ff */
[----:B------:R-:W-:Y:S01]  /*04c0*/  ISETP.NE.AND P2, PT, R9, RZ, PT ;  /* 0x000000ff0900720c */ /* 0x000fe20003f45270 */
[----:B------:R-:W-:Y:S01]  /*04d0*/  VIADD R11, R11, 0x38a40 ;  /* 0x00038a400b0b7836 */ /* 0x000fe20000000000 */
[----:B------:R-:W-:Y:S01]  /*04e0*/  IADD3 R22, PT, PT, R22, 0x8, RZ ;  /* 0x0000000816167810 */ /* 0x000fe20007ffe0ff */
[----:B--2---:R-:W-:-:S06]  /*04f0*/  DSETP.GEU.AND P1, PT, R16, R14, PT ;  /* 0x0000000e1000722a */ /* 0x004fcc0003f2e000 */
[----:B------:R-:W-:-:S04]  /*0500*/  SEL R23, R11, R10, !P1 ;  /* 0x0000000a0b177207 */ /* 0x000fc80004800000 */
[----:B------:R-:W-:Y:S05]  /*0510*/  @P2 BRA `(.L_x_10) ;  /* 0xfffffffc00402947 */ /* 0x000fea000383ffff */
.L_x_9:
[----:B------:R-:W-:Y:S05]  /*0520*/  @!P0 BRA `(.L_x_8) ;  /* 0x0000000000fc8947 */ /* 0x000fea0003800000 */
[----:B------:R-:W-:-:S04]  /*0530*/  LOP3.LUT R9, R6, 0x3, RZ, 0x3c, !PT ;  /* 0x0000000306097812 */ /* 0x000fc800078e3cff */
[----:B------:R-:W-:-:S04]  /*0540*/  LOP3.LUT R9, R9, 0x7, RZ, 0xc0, !PT ;  /* 0x0000000709097812 */ /* 0x000fc800078ec0ff */
[C---:B------:R-:W-:Y:S01]  /*0550*/  LOP3.LUT P0, RZ, R9.reuse, 0x3, RZ, 0xc0, !PT ;  /* 0x0000000309ff7812 */ /* 0x040fe2000780c0ff */
[----:B------:R-:W-:-:S05]  /*0560*/  VIADD R10, R9, 0xffffffff ;  /* 0xffffffff090a7836 */ /* 0x000fca0000000000 */
[----:B------:R-:W-:-:S13]  /*0570*/  ISETP.GE.U32.AND P1, PT, R10, 0x3, PT ;  /* 0x000000030a00780c */ /* 0x000fda0003f26070 */
[----:B------:R-:W-:Y:S05]  /*0580*/  @!P1 BRA `(.L_x_11) ;  /* 0x0000000000649947 */ /* 0x000fea0003800000 */
[----:B------:R-:W0:Y:S01]  /*0590*/  LDC.64 R12, c[0x0][0x380] ;  /* 0x0000e000ff0c7b82 */ /* 0x000e220000000a00 */
[----:B------:R-:W-:-:S05]  /*05a0*/  IMAD R9, R22, 0x38a4, R3 ;  /* 0x000038a416097824 */ /* 0x000fca00078e0203 */
[----:B------:R-:W-:Y:S01]  /*05b0*/  SHF.L.U32 R9, R9, 0x1, RZ ;  /* 0x0000000109097819 */ /* 0x000fe200000006ff */
[----:B0-----:R-:W-:-:S04]  /*05c0*/  IMAD.WIDE R20, R23, 0x8, R12 ;  /* 0x0000000817147825 */ /* 0x001fc800078e020c */
[C---:B------:R-:W-:Y:S01]  /*05d0*/  IMAD.WIDE R10, R9.reuse, 0x8, R12 ;  /* 0x00000008090a7825 */ /* 0x040fe200078e020c */
[----:B------:R-:W2:Y:S04]  /*05e0*/  LDG.E.64 R14, desc[UR8][R20.64] ;  /* 0x00000008140e7981 */ /* 0x000ea8000c1e1b00 */
[----:B------:R-:W2:Y:S02]  /*05f0*/  LDG.E.64 R16, desc[UR8][R10.64] ;  /* 0x000000080a107981 */ /* 0x000ea4000c1e1b00 */
[----:B--2---:R-:W-:Y:S02]  /*0600*/  DSETP.GEU.AND P1, PT, R16, R14, PT ;  /* 0x0000000e1000722a */ /* 0x004fe40003f2e000 */
[----:B------:R-:W2:Y:S04]  /*0610*/  LDG.E.64 R14, desc[UR8][R10.64+0x38a40] ;  /* 0x038a40080a0e7981 */ /* 0x000ea8000c1e1b00 */
[----:B------:R-:W-:-:S05]  /*0620*/  SEL R23, R9, R23, !P1 ;  /* 0x0000001709177207 */ /* 0x000fca0004800000 */
[----:B------:R-:W-:-:S06]  /*0630*/  IMAD.WIDE R16, R23, 0x8, R12 ;  /* 0x0000000817107825 */ /* 0x000fcc00078e020c */
[----:B------:R-:W2:Y:S02]  /*0640*/  LDG.E.64 R16, desc[UR8][R16.64] ;  /* 0x0000000810107981 */ /* 0x000ea4000c1e1b00 */
[----:B--2---:R-:W-:Y:S02]  /*0650*/  DSETP.GEU.AND P1, PT, R14, R16, PT ;  /* 0x000000100e00722a */ /* 0x004fe40003f2e000 */
[----:B------:R-:W2:-:S12]  /*0660*/  LDG.E.64 R14, desc[UR8][R10.64+0x71480] ;  /* 0x071480080a0e7981 */ /* 0x000e98000c1e1b00 */
[----:B------:R-:W-:-:S04]  /*0670*/  @!P1 VIADD R23, R9, 0x7148 ;  /* 0x0000714809179836 */ /* 0x000fc80000000000 */
[----:B------:R-:W-:-:S06]  /*0680*/  IMAD.WIDE R18, R23, 0x8, R12 ;  /* 0x0000000817127825 */ /* 0x000fcc00078e020c */
[----:B------:R-:W2:Y:S02]  /*0690*/  LDG.E.64 R18, desc[UR8][R18.64] ;  /* 0x0000000812127981 */ /* 0x000ea4000c1e1b00 */
[----:B--2---:R-:W-:-:S14]  /*06a0*/  DSETP.GEU.AND P1, PT, R14, R18, PT ;  /* 0x000000120e00722a */ /* 0x004fdc0003f2e000 */
[----:B------:R-:W-:-:S05]  /*06b0*/  @!P1 IADD3 R23, PT, PT, R9, 0xe290, RZ ;  /* 0x0000e29009179810 */ /* 0x000fca0007ffe0ff */
[----:B------:R-:W-:Y:S02]  /*06c0*/  IMAD.WIDE R14, R23, 0x8, R12 ;  /* 0x00000008170e7825 */ /* 0x000fe400078e020c */
[----:B------:R-:W2:Y:S04]  /*06d0*/  LDG.E.64 R12, desc[UR8][R10.64+0xa9ec0] ;  /* 0x0a9ec0080a0c7981 */ /* 0x000ea8000c1e1b00 */
[----:B------:R-:W2:Y:S01]  /*06e0*/  LDG.E.64 R14, desc[UR8][R14.64] ;  /* 0x000000080e0e7981 */ /* 0x000ea2000c1e1b00 */
[----:B------:R-:W-:Y:S01]  /*06f0*/  IADD3 R22, PT, PT, R22, 0x4, RZ ;  /* 0x0000000416167810 */ /* 0x000fe20007ffe0ff */
[----:B--2---:R-:W-:-:S14]  /*0700*/  DSETP.GEU.AND P1, PT, R12, R14, PT ;  /* 0x0000000e0c00722a */ /* 0x004fdc0003f2e000 */
[----:B------:R-:W-:-:S07]  /*0710*/  @!P1 VIADD R23, R9, 0x153d8 ;  /* 0x000153d809179836 */ /* 0x000fce0000000000 */
.L_x_11:
[----:B------:R-:W-:Y:S05]  /*0720*/  @!P0 BRA `(.L_x_8) ;  /* 0x00000000007c8947 */ /* 0x000fea0003800000 */
[----:B------:R-:W-:-:S04]  /*0730*/  LOP3.LUT R9, R4, 0x3, RZ, 0xc0, !PT ;  /* 0x0000000304097812 */ /* 0x000fc800078ec0ff */
[----:B------:R-:W-:-:S13]  /*0740*/  ISETP.NE.AND P2, PT, R9, 0x2, PT ;  /* 0x000000020900780c */ /* 0x000fda0003f45270 */
[----:B------:R-:W0:Y:S01]  /*0750*/  @P2 LDC.64 R10, c[0x0][0x380] ;  /* 0x0000e000ff0a2b82 */ /* 0x000e220000000a00 */
[----:B------:R-:W-:-:S04]  /*0760*/  @P2 IMAD R9, R22, 0x38a4, R3 ;  /* 0x000038a416092824 */ /* 0x000fc800078e0203 */
[----:B------:R-:W-:Y:S02]  /*0770*/  @P2 IMAD.SHL.U32 R9, R9, 0x2, RZ ;  /* 0x0000000209092824 */ /* 0x000fe400078e00ff */
[----:B0-----:R-:W-:-:S04]  /*0780*/  @P2 IMAD.WIDE R18, R23, 0x8, R10 ;  /* 0x0000000817122825 */ /* 0x001fc800078e020a */
[----:B------:R-:W-:Y:S01]  /*0790*/  @P2 IMAD.WIDE R12, R9, 0x8, R10 ;  /* 0x00000008090c2825 */ /* 0x000fe200078e020a */
[----:B------:R-:W2:Y:S04]  /*07a0*/  @P2 LDG.E.64 R14, desc[UR8][R18.64] ;  /* 0x00000008120e2981 */ /* 0x000ea8000c1e1b00 */
[----:B------:R-:W2:Y:S02]  /*07b0*/  @P2 LDG.E.64 R16, desc[UR8][R12.64] ;  /* 0x000000080c102981 */ /* 0x000ea4000c1e1b00 */
[----:B--2---:R-:W-:-:S06]  /*07c0*/  @P2 DSETP.GEU.AND P0, PT, R16, R14, PT ;  /* 0x0000000e1000222a */ /* 0x004fcc0003f0e000 */
[----:B------:R-:W-:-:S05]  /*07d0*/  @P2 SEL R17, R9, R23, !P0 ;  /* 0x0000001709112207 */ /* 0x000fca0004000000 */
[----:B------:R-:W-:Y:S02]  /*07e0*/  @P2 IMAD.WIDE R14, R17, 0x8, R10 ;  /* 0x00000008110e2825 */ /* 0x000fe400078e020a */
[----:B------:R-:W2:Y:S04]  /*07f0*/  @P2 LDG.E.64 R10, desc[UR8][R12.64+0x38a40] ;  /* 0x038a40080c0a2981 */ /* 0x000ea8000c1e1b00 */
[----:B------:R-:W2:Y:S01]  /*0800*/  @P2 LDG.E.64 R14, desc[UR8][R14.64] ;  /* 0x000000080e0e2981 */ /* 0x000ea2000c1e1b00 */
[----:B------:R-:W-:Y:S02]  /*0810*/  LOP3.LUT R16, R4, 0x1, RZ, 0xc0, !PT ;  /* 0x0000000104107812 */ /* 0x000fe400078ec0ff */
[----:B------:R-:W-:Y:S02]  /*0820*/  PLOP3.LUT P0, PT, PT, PT, PT, 0x80, 0x8 ;  /* 0x000000000008781c */ /* 0x000fe40003f0f070 */
[----:B------:R-:W-:-:S02]  /*0830*/  ISETP.NE.U32.AND P1, PT, R16, 0x1, PT ;  /* 0x000000011000780c */ /* 0x000fc40003f25070 */
[----:B------:R-:W-:-:S11]  /*0840*/  @P2 IADD3 R22, PT, PT, R22, 0x2, RZ ;  /* 0x0000000216162810 */ /* 0x000fd60007ffe0ff */
[----:B------:R-:W-:-:S05]  /*0850*/  @P1 IMAD R16, R22, 0x38a4, R3 ;  /* 0x000038a416101824 */ /* 0x000fca00078e0203 */
[----:B------:R-:W-:Y:S01]  /*0860*/  @P1 SHF.L.U32 R16, R16, 0x1, RZ ;  /* 0x0000000110101819 */ /* 0x000fe200000006ff */
[----:B--2---:R-:W-:Y:S01]  /*0870*/  @P2 DSETP.GEU.AND P3, PT, R10, R14, PT ;  /* 0x0000000e0a00222a */ /* 0x004fe20003f6e000 */
[----:B------:R-:W0:Y:S05]  /*0880*/  @P1 LDC.64 R10, c[0x0][0x380] ;  /* 0x0000e000ff0a1b82 */ /* 0x000e2a0000000a00 */
[----:B------:R-:W-:-:S13]  /*0890*/  @P2 PLOP3.LUT P0, PT, P3, PT, PT, 0x80, 0x8 ;  /* 0x000000000008281c */ /* 0x000fda0001f0f070 */
[----:B------:R-:W-:-:S04]  /*08a0*/  @!P0 VIADD R17, R9, 0x7148 ;  /* 0x0000714809118836 */ /* 0x000fc80000000000 */
[----:B------:R-:W-:Y:S02]  /*08b0*/  @P2 IMAD.MOV.U32 R23, RZ, RZ, R17 ;  /* 0x000000ffff172224 */ /* 0x000fe400078e0011 */
[----:B0-----:R-:W-:-:S04]  /*08c0*/  @P1 IMAD.WIDE R12, R16, 0x8, R10 ;  /* 0x00000008100c1825 */ /* 0x001fc800078e020a */
[----:B------:R-:W-:Y:S02]  /*08d0*/  @P1 IMAD.WIDE R10, R23, 0x8, R10 ;  /* 0x00000008170a1825 */ /* 0x000fe400078e020a */
[----:B------:R-:W2:Y:S04]  /*08e0*/  @P1 LDG.E.64 R12, desc[UR8][R12.64] ;  /* 0x000000080c0c1981 */ /* 0x000ea8000c1e1b00 */
[----:B------:R-:W2:Y:S02]  /*08f0*/  @P1 LDG.E.64 R10, desc[UR8][R10.64] ;  /* 0x000000080a0a1981 */ /* 0x000ea4000c1e1b00 */
[----:B--2---:R-:W-:-:S06]  /*0900*/  @P1 DSETP.GEU.AND P0, PT, R12, R10, PT ;  /* 0x0000000a0c00122a */ /* 0x004fcc0003f0e000 */
[----:B------:R-:W-:-:S08]  /*0910*/  @P1 SEL R23, R16, R23, !P0 ;  /* 0x0000001710171207 */ /* 0x000fd00004000000 */
.L_x_8:
[----:B------:R-:W0:Y:S01]  /*0920*/  LDC.64 R12, c[0x0][0x380] ;  /* 0x0000e000ff0c7b82 */ /* 0x000e220000000a00 */
[----:B------:R-:W1:Y:S07]  /*0930*/  LDCU UR4, c[0x0][0x390] ;  /* 0x00007200ff0477ac */ /* 0x000e6e0008000800 */
[----:B------:R-:W2:Y:S01]  /*0940*/  LDC.64 R16, c[0x0][0x388] ;  /* 0x0000e200ff107b82 */ /* 0x000ea20000000a00 */
[----:B0-----:R-:W-:-:S05]  /*0950*/  IMAD.WIDE R10, R23, 0x8, R12 ;  /* 0x00000008170a7825 */ /* 0x001fca00078e020c */
[----:B------:R-:W3:Y:S01]  /*0960*/  LDG.E.64 R18, desc[UR8][R10.64] ;  /* 0x000000080a127981 */ /* 0x000ee2000c1e1b00 */
[----:B------:R-:W-:-:S05]  /*0970*/  IMAD.WIDE R12, R8, 0x8, R12 ;  /* 0x00000008080c7825 */ /* 0x000fca00078e020c */
[----:B------:R-:W4:Y:S04]  /*0980*/  LDG.E.64 R8, desc[UR8][R12.64] ;  /* 0x000000080c087981 */ /* 0x000f28000c1e1b00 */
[----:B---3--:R0:W-:Y:S04]  /*0990*/  STG.E.64 desc[UR8][R12.64], R18 ;  /* 0x000000120c007986 */ /* 0x0081e8000c101b08 */
[----:B------:R-:W3:Y:S04]  /*09a0*/  LDG.E.64 R14, desc[UR8][R10.64+0x8] ;  /* 0x000008080a0e7981 */ /* 0x000ee8000c1e1b00 */
[----:B----4-:R0:W-:Y:S01]  /*09b0*/  STG.E.64 desc[UR8][R10.64], R8 ;  /* 0x000000080a007986 */ /* 0x0101e2000c101b08 */
[----:B---3--:R-:W3:Y:S02]  /*09c0*/  F2I.F64.TRUNC R14, R14 ;  /* 0x0000000e000e7311 */ /* 0x008ee4000030d100 */
[----:B---3--:R-:W-:-:S05]  /*09d0*/  IADD3 R21, PT, PT, R7, R14, RZ ;  /* 0x0000000e07157210 */ /* 0x008fca0007ffe0ff */
[----:B--2---:R-:W-:-:S05]  /*09e0*/  IMAD.WIDE R16, R21, 0x4, R16 ;  /* 0x0000000415107825 */ /* 0x004fca00078e0210 */
[----:B------:R-:W2:Y:S01]  /*09f0*/  LDG.E R20, desc[UR8][R16.64] ;  /* 0x0000000810147981 */ /* 0x000ea2000c1e1900 */
[----:B------:R-:W-:Y:S01]  /*0a00*/  IADD3 R5, PT, PT, R5, 0x1, RZ ;  /* 0x0000000105057810 */ /* 0x000fe20007ffe0ff */
[----:B------:R-:W-:Y:S01]  /*0a10*/  VIADD R6, R6, 0x1 ;  /* 0x0000000106067836 */ /* 0x000fe20000000000 */
[----:B------:R-:W-:Y:S02]  /*0a20*/  IADD3 R4, PT, PT, R4, 0x1, RZ ;  /* 0x0000000104047810 */ /* 0x000fe40007ffe0ff */
[----:B-1----:R-:W-:Y:S01]  /*0a30*/  ISETP.NE.AND P0, PT, R5, UR4, PT ;  /* 0x0000000405007c0c */ /* 0x002fe2000bf05270 */
[----:B--2---:R-:W-:-:S05]  /*0a40*/  VIADD R21, R20, 0x1 ;  /* 0x0000000114157836 */ /* 0x004fca0000000000 */
[----:B------:R0:W-:Y:S07]  /*0a50*/  STG.E desc[UR8][R16.64], R21 ;  /* 0x0000001510007986 */ /* 0x0001ee000c101908 */
[----:B------:R-:W-:Y:S05]  /*0a60*/  @P0 BRA `(.L_x_12) ;  /* 0xfffffff400ac0947 */ /* 0x000fea000383ffff */
.L_x_7:
[----:B------:R-:W1:Y:S01]  /*0a70*/  LDCU UR5, c[0x0][0x394] ;  /* 0x00007280ff0577ac */ /* 0x000e620008000800 */
[----:B0-----:R-:W-:Y:S01]  /*0a80*/  IMAD.MOV.U32 R9, RZ, RZ, 0x1 ;  /* 0x00000001ff097424 */ /* 0x001fe200078e00ff */
[----:B-1----:R-:W-:-:S09]  /*0a90*/  UISETP.GE.AND UP0, UPT, UR5, 0x2, UPT ;  /* 0x000000020500788c */ /* 0x002fd2000bf06270 */
[----:B------:R-:W-:Y:S05]  /*0aa0*/  BRA.U !UP0, `(.L_x_13) ;  /* 0x0000000d08807547 */ /* 0x000fea000b800000 */
[----:B------:R-:W-:Y:S01]  /*0ab0*/  UIADD3 UR4, UPT, UPT, UR5, -0x1, URZ ;  /* 0xffffffff05047890 */ /* 0x000fe2000fffe0ff */
[----:B------:R-:W-:Y:S01]  /*0ac0*/  MOV R9, RZ ;  /* 0x000000ff00097202 */ /* 0x000fe20000000f00 */
[----:B------:R-:W-:Y:S01]  /*0ad0*/  UIADD3 UR5, UPT, UPT, UR5, -0x2, URZ ;  /* 0xfffffffe05057890 */ /* 0x000fe2000fffe0ff */
[----:B------:R-:W-:Y:S01]  /*0ae0*/  IMAD.MOV.U32 R3, RZ, RZ, 0x1 ;  /* 0x00000001ff037424 */ /* 0x000fe200078e00ff */
[----:B------:R-:W-:Y:S02]  /*0af0*/  ULOP3.LUT UR6, UR4, 0xf, URZ, 0xc0, !UPT ;  /* 0x0000000f04067892 */ /* 0x000fe4000f8ec0ff */
[----:B------:R-:W-:-:S09]  /*0b00*/  UISETP.GE.U32.AND UP0, UPT, UR5, 0xf, UPT ;  /* 0x0000000f0500788c */ /* 0x000fd2000bf06070 */
[----:B------:R-:W-:Y:S05]  /*0b10*/  BRA.U !UP0, `(.L_x_14) ;  /* 0x0000000508b07547 */ /* 0x000fea000b800000 */
[----:B------:R-:W-:Y:S02]  /*0b20*/  HFMA2 R3, -RZ, RZ, 0, 0 ;  /* 0x00000000ff037431 */ /* 0x000fe400000001ff */
[----:B------:R-:W-:Y:S01]  /*0b30*/  IMAD.MOV.U32 R8, RZ, RZ, R2 ;  /* 0x000000ffff087224 */ /* 0x000fe200078e0002 */
[----:B------:R-:W-:Y:S01]  /*0b40*/  MOV R9, RZ ;  /* 0x000000ff00097202 */ /* 0x000fe20000000f00 */
[----:B------:R-:W-:-:S12]  /*0b50*/  ULOP3.LUT UR5, UR4, 0xfffffff0, URZ, 0xc0, !UPT ;  /* 0xfffffff004057892 */ /* 0x000fd8000f8ec0ff */
.L_x_15:
[----:B------:R-:W0:Y:S01]  /*0b60*/  LDC.64 R4, c[0x0][0x388] ;  /* 0x0000e200ff047b82 */ /* 0x000e220000000a00 */
[----:B------:R-:W-:Y:S01]  /*0b70*/  IADD3 R11, PT, PT, R2, R9, RZ ;  /* 0x00000009020b7210 */ /* 0x000fe20007ffe0ff */
[----:B------:R-:W-:-:S04]  /*0b80*/  VIADD R7, R8, 0x1 ;  /* 0x0000000108077836 */ /* 0x000fc80000000000 */
[----:B0-----:R-:W-:-:S04]  /*0b90*/  IMAD.WIDE R10, R11, 0x4, R4 ;  /* 0x000000040b0a7825 */ /* 0x001fc800078e0204 */
[----:B------:R-:W-:Y:S02]  /*0ba0*/  IMAD.WIDE R6, R7, 0x4, R4 ;  /* 0x0000000407067825 */ /* 0x000fe400078e0204 */
[----:B------:R-:W2:Y:S04]  /*0bb0*/  LDG.E R11, desc[UR8][R10.64] ;  /* 0x000000080a0b7981 */ /* 0x000ea8000c1e1900 */
[----:B------:R-:W2:Y:S04]  /*0bc0*/  LDG.E R12, desc[UR8][R6.64] ;  /* 0x00000008060c7981 */ /* 0x000ea8000c1e1900 */
[----:B------:R-:W3:Y:S04]  /*0bd0*/  LDG.E R14, desc[UR8][R6.64+0x4] ;  /* 0x00000408060e7981 */ /* 0x000ee8000c1e1900 */
[----:B------:R-:W4:Y:S01]  /*0be0*/  LDG.E R10, desc[UR8][R6.64+0x8] ;  /* 0x00000808060a7981 */ /* 0x000f22000c1e1900 */
[----:B--2---:R-:W-:-:S13]  /*0bf0*/  ISETP.GT.AND P0, PT, R12, R11, PT ;  /* 0x0000000b0c00720c */ /* 0x004fda0003f04270 */
[----:B------:R-:W-:-:S05]  /*0c00*/  @P0 VIADD R9, R3, 0x1 ;  /* 0x0000000103090836 */ /* 0x000fca0000000000 */
[----:B------:R-:W-:-:S05]  /*0c10*/  IADD3 R13, PT, PT, R2, R9, RZ ;  /* 0x00000009020d7210 */ /* 0x000fca0007ffe0ff */
[----:B------:R-:W-:-:S06]  /*0c20*/  IMAD.WIDE R12, R13, 0x4, R4 ;  /* 0x000000040d0c7825 */ /* 0x000fcc00078e0204 */
[----:B------:R-:W3:Y:S04]  /*0c30*/  LDG.E R13, desc[UR8][R12.64] ;  /* 0x000000080c0d7981 */ /* 0x000ee8000c1e1900 */
[----:B------:R-:W2:Y:S01]  /*0c40*/  LDG.E R12, desc[UR8][R6.64+0xc] ;  /* 0x00000c08060c7981 */ /* 0x000ea2000c1e1900 */
[----:B---3--:R-:W-:-:S13]  /*0c50*/  ISETP.GT.AND P0, PT, R14, R13, PT ;  /* 0x0000000d0e00720c */ /* 0x008fda0003f04270 */
[----:B------:R-:W-:-:S05]  /*0c60*/  @P0 VIADD R9, R3, 0x2 ;  /* 0x0000000203090836 */ /* 0x000fca0000000000 */
[----:B------:R-:W-:-:S05]  /*0c70*/  IADD3 R15, PT, PT, R2, R9, RZ ;  /* 0x00000009020f7210 */ /* 0x000fca0007ffe0ff */
[----:B------:R-:W-:-:S06]  /*0c80*/  IMAD.WIDE R14, R15, 0x4, R4 ;  /* 0x000000040f0e7825 */ /* 0x000fcc00078e0204 */
[----:B------:R-:W4:Y:S04]  /*0c90*/  LDG.E R15, desc[UR8][R14.64] ;  /* 0x000000080e0f7981 */ /* 0x000f28000c1e1900 */
[----:B------:R-:W3:Y:S01]  /*0ca0*/  LDG.E R14, desc[UR8][R6.64+0x10] ;  /* 0x00001008060e7981 */ /* 0x000ee2000c1e1900 */
[----:B----4-:R-:W-:-:S13]  /*0cb0*/  ISETP.GT.AND P0, PT, R10, R15, PT ;  /* 0x0000000f0a00720c */ /* 0x010fda0003f04270 */
[----:B------:R-:W-:-:S05]  /*0cc0*/  @P0 VIADD R9, R3, 0x3 ;  /* 0x0000000303090836 */ /* 0x000fca0000000000 */
[----:B------:R-:W-:-:S05]  /*0cd0*/  IADD3 R11, PT, PT, R2, R9, RZ ;  /* 0x00000009020b7210 */ /* 0x000fca0007ffe0ff */
[----:B------:R-:W-:-:S06]  /*0ce0*/  IMAD.WIDE R10, R11, 0x4, R4 ;  /* 0x000000040b0a7825 */ /* 0x000fcc00078e0204 */
[----:B------:R-:W2:Y:S04]  /*0cf0*/  LDG.E R11, desc[UR8][R10.64] ;  /* 0x000000080a0b7981 */ /* 0x000ea8000c1e1900 */
        /* <DEDUP_REMOVED lines=59> */
[----:B------:R-:W3:Y:S02]  /*10b0*/  LDG.E R13, desc[UR8][R12.64] ;  /* 0x000000080c0d7981 */ /* 0x000ee4000c1e1900 */
[----:B---3--:R-:W-:-:S13]  /*10c0*/  ISETP.GT.AND P0, PT, R14, R13, PT ;  /* 0x0000000d0e00720c */ /* 0x008fda0003f04270 */
[----:B------:R-:W-:-:S05]  /*10d0*/  @P0 VIADD R9, R3, 0xe ;  /* 0x0000000e03090836 */ /* 0x000fca0000000000 */
[----:B------:R-:W-:-:S05]  /*10e0*/  IADD3 R15, PT, PT, R2, R9, RZ ;  /* 0x00000009020f7210 */ /* 0x000fca0007ffe0ff */
[----:B------:R-:W-:-:S06]  /*10f0*/  IMAD.WIDE R14, R15, 0x4, R4 ;  /* 0x000000040f0e7825 */ /* 0x000fcc00078e0204 */
[----:B------:R-:W4:Y:S02]  /*1100*/  LDG.E R15, desc[UR8][R14.64] ;  /* 0x000000080e0f7981 */ /* 0x000f24000c1e1900 */
[----:B----4-:R-:W-:Y:S02]  /*1110*/  ISETP.GT.AND P0, PT, R10, R15, PT ;  /* 0x0000000f0a00720c */ /* 0x010fe40003f04270 */
[----:B------:R-:W2:Y:S11]  /*1120*/  LDG.E R10, desc[UR8][R6.64+0x3c] ;  /* 0x00003c08060a7981 */ /* 0x000eb6000c1e1900 */
[----:B------:R-:W-:-:S05]  /*1130*/  @P0 VIADD R9, R3, 0xf ;  /* 0x0000000f03090836 */ /* 0x000fca0000000000 */
[----:B------:R-:W-:-:S05]  /*1140*/  IADD3 R11, PT, PT, R2, R9, RZ ;  /* 0x00000009020b7210 */ /* 0x000fca0007ffe0ff */
[----:B------:R-:W-:-:S06]  /*1150*/  IMAD.WIDE R4, R11, 0x4, R4 ;  /* 0x000000040b047825 */ /* 0x000fcc00078e0204 */
[----:B------:R-:W2:Y:S01]  /*1160*/  LDG.E R5, desc[UR8][R4.64] ;  /* 0x0000000804057981 */ /* 0x000ea2000c1e1900 */
[----:B------:R-:W-:-:S05]  /*1170*/  VIADD R3, R3, 0x10 ;  /* 0x0000001003037836 */ /* 0x000fca0000000000 */
[----:B------:R-:W-:Y:S02]  /*1180*/  ISETP.NE.AND P1, PT, R3, UR5, PT ;  /* 0x0000000503007c0c */ /* 0x000fe4000bf25270 */
[----:B------:R-:W-:Y:S02]  /*1190*/  IADD3 R8, PT, PT, R8, 0x10, RZ ;  /* 0x0000001008087810 */ /* 0x000fe40007ffe0ff */
[----:B--2---:R-:W-:-:S04]  /*11a0*/  ISETP.GT.AND P0, PT, R10, R5, PT ;  /* 0x000000050a00720c */ /* 0x004fc80003f04270 */
[----:B------:R-:W-:-:S05]  /*11b0*/  SEL R9, R3, R9, P0 ;  /* 0x0000000903097207 */ /* 0x000fca0000000000 */
[----:B------:R-:W-:Y:S05]  /*11c0*/  @P1 BRA `(.L_x_15) ;  /* 0xfffffff800641947 */ /* 0x000fea000383ffff */
[----:B------:R-:W-:-:S07]  /*11d0*/  VIADD R3, R3, 0x1 ;  /* 0x0000000103037836 */ /* 0x000fce0000000000 */
.L_x_14:
[----:B------:R-:W-:-:S09]  /*11e0*/  UISETP.NE.AND UP0, UPT, UR6, URZ, UPT ;  /* 0x000000ff0600728c */ /* 0x000fd2000bf05270 */
[----:B------:R-:W-:Y:S05]  /*11f0*/  BRA.U !UP0, `(.L_x_16) ;  /* 0x0000000508a87547 */ /* 0x000fea000b800000 */
[----:B------:R-:W-:Y:S02]  /*1200*/  UISETP.GE.U32.AND UP0, UPT, UR6, 0x8, UPT ;  /* 0x000000080600788c */ /* 0x000fe4000bf06070 */
[----:B------:R-:W-:-:S04]  /*1210*/  ULOP3.LUT UR5, UR4, 0x7, URZ, 0xc0, !UPT ;  /* 0x0000000704057892 */ /* 0x000fc8000f8ec0ff */
[----:B------:R-:W-:-:S03]  /*1220*/  UISETP.NE.AND UP1, UPT, UR5, URZ, UPT ;  /* 0x000000ff0500728c */ /* 0x000fc6000bf25270 */
[----:B------:R-:W-:Y:S08]  /*1230*/  BRA.U !UP0, `(.L_x_17) ;  /* 0x0000000108d07547 */ /* 0x000ff0000b800000 */
[----:B------:R-:W0:Y:S01]  /*1240*/  LDC.64 R6, c[0x0][0x388] ;  /* 0x0000e200ff067b82 */ /* 0x000e220000000a00 */
[C---:B------:R-:W-:Y:S01]  /*1250*/  IADD3 R11, PT, PT, R2.reuse, R9, RZ ;  /* 0x00000009020b7210 */ /* 0x040fe20007ffe0ff */
[----:B------:R-:W-:-:S04]  /*1260*/  IMAD.IADD R5, R2, 0x1, R3 ;  /* 0x0000000102057824 */ /* 0x000fc800078e0203 */
[----:B0-----:R-:W-:-:S04]  /*1270*/  IMAD.WIDE R10, R11, 0x4, R6 ;  /* 0x000000040b0a7825 */ /* 0x001fc800078e0206 */
[----:B------:R-:W-:Y:S02]  /*1280*/  IMAD.WIDE R4, R5, 0x4, R6 ;  /* 0x0000000405047825 */ /* 0x000fe400078e0206 */
[----:B------:R-:W2:Y:S04]  /*1290*/  LDG.E R11, desc[UR8][R10.64] ;  /* 0x000000080a0b7981 */ /* 0x000ea8000c1e1900 */
[----:B------:R-:W2:Y:S02]  /*12a0*/  LDG.E R8, desc[UR8][R4.64] ;  /* 0x0000000804087981 */ /* 0x000ea4000c1e1900 */
[----:B--2---:R-:W-:Y:S02]  /*12b0*/  ISETP.GT.AND P0, PT, R8, R11, PT ;  /* 0x0000000b0800720c */ /* 0x004fe40003f04270 */
[----:B------:R-:W2:Y:S02]  /*12c0*/  LDG.E R8, desc[UR8][R4.64+0x4] ;  /* 0x0000040804087981 */ /* 0x000ea4000c1e1900 */
[----:B------:R-:W-:-:S04]  /*12d0*/  SEL R9, R3, R9, P0 ;  /* 0x0000000903097207 */ /* 0x000fc80000000000 */
[----:B------:R-:W-:-:S05]  /*12e0*/  IADD3 R13, PT, PT, R2, R9, RZ ;  /* 0x00000009020d7210 */ /* 0x000fca0007ffe0ff */
[----:B------:R-:W-:-:S06]  /*12f0*/  IMAD.WIDE R12, R13, 0x4, R6 ;  /* 0x000000040d0c7825 */ /* 0x000fcc00078e0206 */
[----:B------:R-:W2:Y:S02]  /*1300*/  LDG.E R13, desc[UR8][R12.64] ;  /* 0x000000080c0d7981 */ /* 0x000ea4000c1e1900 */
[----:B--2---:R-:W-:Y:S02]  /*1310*/  ISETP.GT.AND P0, PT, R8, R13, PT ;  /* 0x0000000d0800720c */ /* 0x004fe40003f04270 */
[----:B------:R-:W2:Y:S11]  /*1320*/  LDG.E R8, desc[UR8][R4.64+0x8] ;  /* 0x0000080804087981 */ /* 0x000eb6000c1e1900 */
[----:B------:R-:W-:-:S05]  /*1330*/  @P0 VIADD R9, R3, 0x1 ;  /* 0x0000000103090836 */ /* 0x000fca0000000000 */
        /* <DEDUP_REMOVED lines=33> */
[----:B--2---:R-:W-:-:S13]  /*1550*/  ISETP.GT.AND P0, PT, R8, R7, PT ;  /* 0x000000070800720c */ /* 0x004fda0003f04270 */
[C---:B------:R-:W-:Y:S01]  /*1560*/  @P0 VIADD R9, R3.reuse, 0x7 ;  /* 0x0000000703090836 */ /* 0x040fe20000000000 */
[----:B------:R-:W-:-:S07]  /*1570*/  IADD3 R3, PT, PT, R3, 0x8, RZ ;  /* 0x0000000803037810 */ /* 0x000fce0007ffe0ff */
.L_x_17:
[----:B------:R-:W-:Y:S05]  /*1580*/  BRA.U !UP1, `(.L_x_16) ;  /* 0x0000000109c47547 */ /* 0x000fea000b800000 */
[----:B------:R-:W-:Y:S02]  /*1590*/  UISETP.GE.U32.AND UP0, UPT, UR5, 0x4, UPT ;  /* 0x000000040500788c */ /* 0x000fe4000bf06070 */
[----:B------:R-:W-:-:S04]  /*15a0*/  ULOP3.LUT UR4, UR4, 0x3, URZ, 0xc0, !UPT ;  /* 0x0000000304047892 */ /* 0x000fc8000f8ec0ff */
[----:B------:R-:W-:-:S03]  /*15b0*/  UISETP.NE.AND UP1, UPT, UR4, URZ, UPT ;  /* 0x000000ff0400728c */ /* 0x000fc6000bf25270 */
[----:B------:R-:W-:Y:S08]  /*15c0*/  BRA.U !UP0, `(.L_x_18) ;  /* 0x0000000108747547 */ /* 0x000ff0000b800000 */
[----:B------:R-:W0:Y:S01]  /*15d0*/  LDC.64 R4, c[0x0][0x388] ;  /* 0x0000e200ff047b82 */ /* 0x000e220000000a00 */
[C---:B------:R-:W-:Y:S01]  /*15e0*/  IMAD.IADD R11, R2.reuse, 0x1, R9 ;  /* 0x00000001020b7824 */ /* 0x040fe200078e0209 */
[----:B------:R-:W-:-:S03]  /*15f0*/  IADD3 R7, PT, PT, R2, R3, RZ ;  /* 0x0000000302077210 */ /* 0x000fc60007ffe0ff */
[----:B0-----:R-:W-:-:S04]  /*1600*/  IMAD.WIDE R10, R11, 0x4, R4 ;  /* 0x000000040b0a7825 */ /* 0x001fc800078e0204 */
[----:B------:R-:W-:Y:S02]  /*1610*/  IMAD.WIDE R6, R7, 0x4, R4 ;  /* 0x0000000407067825 */ /* 0x000fe400078e0204 */
[----:B------:R-:W2:Y:S04]  /*1620*/  LDG.E R11, desc[UR8][R10.64] ;  /* 0x000000080a0b7981 */ /* 0x000ea8000c1e1900 */
[----:B------:R-:W2:Y:S04]  /*1630*/  LDG.E R8, desc[UR8][R6.64] ;  /* 0x0000000806087981 */ /* 0x000ea8000c1e1900 */
[----:B------:R-:W3:Y:S01]  /*1640*/  LDG.E R12, desc[UR8][R6.64+0x4] ;  /* 0x00000408060c7981 */ /* 0x000ee2000c1e1900 */
[----:B--2---:R-:W-:-:S04]  /*1650*/  ISETP.GT.AND P0, PT, R8, R11, PT ;  /* 0x0000000b0800720c */ /* 0x004fc80003f04270 */
[----:B------:R-:W-:-:S05]  /*1660*/  SEL R13, R3, R9, P0 ;  /* 0x00000009030d7207 */ /* 0x000fca0000000000 */
[----:B------:R-:W-:-:S04]  /*1670*/  IMAD.IADD R9, R2, 0x1, R13 ;  /* 0x0000000102097824 */ /* 0x000fc800078e020d */
[----:B------:R-:W-:-:S06]  /*1680*/  IMAD.WIDE R8, R9, 0x4, R4 ;  /* 0x0000000409087825 */ /* 0x000fcc00078e0204 */
[----:B------:R-:W3:Y:S04]  /*1690*/  LDG.E R9, desc[UR8][R8.64] ;  /* 0x0000000808097981 */ /* 0x000ee8000c1e1900 */
[----:B------:R-:W2:Y:S01]  /*16a0*/  LDG.E R8, desc[UR8][R6.64+0xc] ;  /* 0x00000c0806087981 */ /* 0x000ea2000c1e1900 */
[----:B---3--:R-:W-:-:S03]  /*16b0*/  ISETP.GT.AND P0, PT, R12, R9, PT ;  /* 0x000000090c00720c */ /* 0x008fc60003f04270 */
[----:B------:R-:W3:Y:S10]  /*16c0*/  LDG.E R12, desc[UR8][R6.64+0x8] ;  /* 0x00000808060c7981 */ /* 0x000ef4000c1e1900 */
[----:B------:R-:W-:-:S05]  /*16d0*/  @P0 IADD3 R13, PT, PT, R3, 0x1, RZ ;  /* 0x00000001030d0810 */ /* 0x000fca0007ffe0ff */
[----:B------:R-:W-:-:S04]  /*16e0*/  IMAD.IADD R15, R2, 0x1, R13 ;  /* 0x00000001020f7824 */ /* 0x000fc800078e020d */
[----:B------:R-:W-:-:S06]  /*16f0*/  IMAD.WIDE R10, R15, 0x4, R4 ;  /* 0x000000040f0a7825 */ /* 0x000fcc00078e0204 */
[----:B------:R-:W3:Y:S02]  /*1700*/  LDG.E R11, desc[UR8][R10.64] ;  /* 0x000000080a0b7981 */ /* 0x000ee4000c1e1900 */
[----:B---3--:R-:W-:-:S13]  /*1710*/  ISETP.GT.AND P0, PT, R12, R11, PT ;  /* 0x0000000b0c00720c */ /* 0x008fda0003f04270 */
[----:B------:R-:W-:-:S05]  /*1720*/  @P0 IADD3 R13, PT, PT, R3, 0x2, RZ ;  /* 0x00000002030d0810 */ /* 0x000fca0007ffe0ff */
[----:B------:R-:W-:-:S04]  /*1730*/  IMAD.IADD R15, R2, 0x1, R13 ;  /* 0x00000001020f7824 */ /* 0x000fc800078e020d */
[----:B------:R-:W-:-:S06]  /*1740*/  IMAD.WIDE R4, R15, 0x4, R4 ;  /* 0x000000040f047825 */ /* 0x000fcc00078e0204 */
[----:B------:R-:W2:Y:S02]  /*1750*/  LDG.E R5, desc[UR8][R4.64] ;  /* 0x0000000804057981 */ /* 0x000ea4000c1e1900 */
[----:B--2---:R-:W-:-:S13]  /*1760*/  ISETP.GT.AND P0, PT, R8, R5, PT ;  /* 0x000000050800720c */ /* 0x004fda0003f04270 */
[C---:B------:R-:W-:Y:S02]  /*1770*/  @P0 IADD3 R13, PT, PT, R3.reuse, 0x3, RZ ;  /* 0x00000003030d0810 */ /* 0x040fe40007ffe0ff */
[----:B------:R-:W-:-:S03]  /*1780*/  IADD3 R3, PT, PT, R3, 0x4, RZ ;  /* 0x0000000403037810 */ /* 0x000fc60007ffe0ff */
[----:B------:R-:W-:-:S07]  /*1790*/  IMAD.MOV.U32 R9, RZ, RZ, R13 ;  /* 0x000000ffff097224 */ /* 0x000fce00078e000d */
.L_x_18:
[----:B------:R-:W-:Y:S05]  /*17a0*/  BRA.U !UP1, `(.L_x_16) ;  /* 0x00000001093c7547 */ /* 0x000fea000b800000 */
[----:B------:R-:W0:Y:S01]  /*17b0*/  LDC.64 R6, c[0x0][0x388] ;  /* 0x0000e200ff067b82 */ /* 0x000e220000000a00 */
[----:B------:R-:W-:Y:S01]  /*17c0*/  IADD3 R13, PT, PT, R2, R3, RZ ;  /* 0x00000003020d7210 */ /* 0x000fe20007ffe0ff */
[----:B------:R-:W-:-:S12]  /*17d0*/  UIADD3 UR4, UPT, UPT, -UR4, URZ, URZ ;  /* 0x000000ff04047290 */ /* 0x000fd8000fffe1ff */
.L_x_19:
[----:B------:R-:W-:Y:S01]  /*17e0*/  IADD3 R11, PT, PT, R2, R9, RZ ;  /* 0x00000009020b7210 */ /* 0x000fe20007ffe0ff */
[----:B0-----:R-:W-:-:S04]  /*17f0*/  IMAD.WIDE R4, R13, 0x4, R6 ;  /* 0x000000040d047825 */ /* 0x001fc800078e0206 */
[----:B------:R-:W-:Y:S02]  /*1800*/  IMAD.WIDE R10, R11, 0x4, R6 ;  /* 0x000000040b0a7825 */ /* 0x000fe400078e0206 */
[----:B------:R-:W2:Y:S04]  /*1810*/  LDG.E R4, desc[UR8][R4.64] ;  /* 0x0000000804047981 */ /* 0x000ea8000c1e1900 */
[----:B------:R-:W2:Y:S01]  /*1820*/  LDG.E R11, desc[UR8][R10.64] ;  /* 0x000000080a0b7981 */ /* 0x000ea2000c1e1900 */
[----:B------:R-:W-:Y:S01]  /*1830*/  UIADD3 UR4, UPT, UPT, UR4, 0x1, URZ ;  /* 0x0000000104047890 */ /* 0x000fe2000fffe0ff */
[----:B------:R-:W-:-:S03]  /*1840*/  VIADD R13, R13, 0x1 ;  /* 0x000000010d0d7836 */ /* 0x000fc60000000000 */
[----:B------:R-:W-:Y:S01]  /*1850*/  UISETP.NE.AND UP0, UPT, UR4, URZ, UPT ;  /* 0x000000ff0400728c */ /* 0x000fe2000bf05270 */
[----:B--2---:R-:W-:-:S04]  /*1860*/  ISETP.GT.AND P0, PT, R4, R11, PT ;  /* 0x0000000b0400720c */ /* 0x004fc80003f04270 */
[C---:B------:R-:W-:Y:S02]  /*1870*/  SEL R9, R3.reuse, R9, P0 ;  /* 0x0000000903097207 */ /* 0x040fe40000000000 */
[----:B------:R-:W-:Y:S02]  /*1880*/  IADD3 R3, PT, PT, R3, 0x1, RZ ;  /* 0x0000000103037810 */ /* 0x000fe40007ffe0ff */
[----:B------:R-:W-:Y:S05]  /*1890*/  BRA.U UP0, `(.L_x_19) ;  /* 0xfffffffd00d07547 */ /* 0x000fea000b83ffff */
.L_x_16:
[----:B------:R-:W-:-:S07]  /*18a0*/  IADD3 R9, PT, PT, R9, 0x1, RZ ;  /* 0x0000000109097810 */ /* 0x000fce0007ffe0ff */
.L_x_13:
[----:B------:R-:W0:Y:S02]  /*18b0*/  LDC.64 R2, c[0x0][0x398] ;  /* 0x0000e600ff027b82 */ /* 0x000e240000000a00 */
[----:B0-----:R-:W-:-:S05]  /*18c0*/  IMAD.WIDE R2, R0, 0x4, R2 ;  /* 0x0000000400027825 */ /* 0x001fca00078e0202 */
[----:B------:R-:W-:Y:S01]  /*18d0*/  STG.E desc[UR8][R2.64], R9 ;  /* 0x0000000902007986 */ /* 0x000fe2000c101908 */
[----:B------:R-:W-:Y:S05]  /*18e0*/  EXIT ;  /* 0x000000000000794d */ /* 0x000fea0003800000 */
.L_x_20:
        /* <DEDUP_REMOVED lines=9> */
.L_x_23:


//--------------------- .nv.shared.reserved.0     --------------------------
	.section	.nv.shared.reserved.0,"aw",@nobits
	.weak		__nv_reservedSMEM_offset_0_alias
	.size		__nv_reservedSMEM_offset_0_alias, 0, 64
	.other		__nv_reservedSMEM_offset_0_alias,@"STO_CUDA_RESERVED_SHARED STV_DEFAULT"
__nv_reservedSMEM_offset_0_alias:
	.zero		0
	.zero		64


//--------------------- .nv.constant0._Z18Euclidian_distancePdS_S_ --------------------------
	.section	.nv.constant0._Z18Euclidian_distancePdS_S_,"a",@progbits
	.sectionflags	@""
	.align	4
.nv.constant0._Z18Euclidian_distancePdS_S_:
	.zero		920


//--------------------- .nv.constant0._Z17KminNeighbourFindPdPiiiS0_ --------------------------
	.section	.nv.constant0._Z17KminNeighbourFindPdPiiiS0_,"a",@progbits
	.sectionflags	@""
	.align	4
.nv.constant0._Z17KminNeighbourFindPdPiiiS0_:
	.zero		928


//--------------------- SYMBOLS --------------------------

	.type		.nv.reservedSmem.offset0,@object
	.size		.nv.reservedSmem.offset0,0x4
